	.target	sm_100

	.elftype	@"ET_EXEC"


//--------------------- .note.nv.tkinfo           --------------------------
	.section	.note.nv.tkinfo,"",@"SHT_NOTE"
	.sectionflags	@"SHF_NOTE_NV_TKINFO"
	.tkinfo
        /*0018*/ 	.word	0x00000081
        /*0030*/ 	.string	""
        /*0030*/ 	.string	"ptxas"
        /*0030*/ 	.string	"Cuda compilation tools, release 12.9, V12.9.86"
        /*0030*/ 	.string	"Build cuda_12.9.r12.9/compiler.36037853_0"
        /*0030*/ 	.string	"-regUsageLevel 10 -arch sm_100f -m 64 "



//--------------------- .note.nv.cuver            --------------------------
	.section	.note.nv.cuver,"",@"SHT_NOTE"
	.sectionflags	@"SHF_NOTE_NV_CUVER"
        /*0018*/ 	.short	0x0001
        /*001a*/ 	.short	0x0064
        /*001c*/ 	.short	0x0001
        /*001e*/ 	.short	0x0000
        /*0020*/ 	.short	0x0001
        /*0022*/ 	.short	0x0000


//--------------------- .nv.info                  --------------------------
	.section	.nv.info,"",@"SHT_CUDA_INFO"
	.align	4


	//----- nvinfo : EIATTR_REGCOUNT
	.align		4
        /*0000*/ 	.byte	0x04, 0x2f
        /*0002*/ 	.short	(.L_15 - .L_14)
	.align		4
.L_14:
        /*0004*/ 	.word	index@(_ZN9deep_gemm24sm100_fp8_gemm_1d1d_implILN4cute4UMMA5MajorE0ELS3_0ELj0ELj4096ELj7168ELj128ELj224ELj128ELj1ELj128ELj128ELj64ELj4ELj128ELj128ELj1ELb0ELj149ELNS_8GemmTypeE0ELb0EN7cutlass10bfloat16_tENS_16EpilogueIdentityEEEvPijjj14CUtensorMap_stS9_S9_S9_S9_)
        /*0008*/ 	.word	0x00000038


	//----- nvinfo : EIATTR_FRAME_SIZE
	.align		4
.L_15:
        /*000c*/ 	.byte	0x04, 0x11
        /*000e*/ 	.short	(.L_17 - .L_16)
	.align		4
.L_16:
        /*0010*/ 	.word	index@($__internal_3_$__cuda_sm20_div_u16)
        /*0014*/ 	.word	0x00000000


	//----- nvinfo : EIATTR_FRAME_SIZE
	.align		4
.L_17:
        /*0018*/ 	.byte	0x04, 0x11
        /*001a*/ 	.short	(.L_19 - .L_18)
	.align		4
.L_18:
        /*001c*/ 	.word	index@($__internal_2_$__cuda_sm10x_tcgen05_guardrail_trap_unallocated_columns_being_dealloced)
        /*0020*/ 	.word	0x00000000


	//----- nvinfo : EIATTR_FRAME_SIZE
	.align		4
.L_19:
        /*0024*/ 	.byte	0x04, 0x11
        /*0026*/ 	.short	(.L_21 - .L_20)
	.align		4
.L_20:
        /*0028*/ 	.word	index@($__internal_1_$__cuda_sm10x_tcgen05_guardrail_trap_phase_invalid_during_alloc)
        /*002c*/ 	.word	0x00000000


	//----- nvinfo : EIATTR_FRAME_SIZE
	.align		4
.L_21:
        /*0030*/ 	.byte	0x04, 0x11
        /*0032*/ 	.short	(.L_23 - .L_22)
	.align		4
.L_22:
        /*0034*/ 	.word	index@($__internal_0_$__cuda_sm10x_tcgen05_guardrail_trap_col_being_dealloced_not_returned_by_alloc)
        /*0038*/ 	.word	0x00000000


	//----- nvinfo : EIATTR_FRAME_SIZE
	.align		4
.L_23:
        /*003c*/ 	.byte	0x04, 0x11
        /*003e*/ 	.short	(.L_25 - .L_24)
	.align		4
.L_24:
        /*0040*/ 	.word	index@(_ZN9deep_gemm24sm100_fp8_gemm_1d1d_implILN4cute4UMMA5MajorE0ELS3_0ELj0ELj4096ELj7168ELj128ELj224ELj128ELj1ELj128ELj128ELj64ELj4ELj128ELj128ELj1ELb0ELj149ELNS_8GemmTypeE0ELb0EN7cutlass10bfloat16_tENS_16EpilogueIdentityEEEvPijjj14CUtensorMap_stS9_S9_S9_S9_)
        /*0044*/ 	.word	0x00000000


	//----- nvinfo : EIATTR_MIN_STACK_SIZE
	.align		4
.L_25:
        /*0048*/ 	.byte	0x04, 0x12
        /*004a*/ 	.short	(.L_27 - .L_26)
	.align		4
.L_26:
        /*004c*/ 	.word	index@(_ZN9deep_gemm24sm100_fp8_gemm_1d1d_implILN4cute4UMMA5MajorE0ELS3_0ELj0ELj4096ELj7168ELj128ELj224ELj128ELj1ELj128ELj128ELj64ELj4ELj128ELj128ELj1ELb0ELj149ELNS_8GemmTypeE0ELb0EN7cutlass10bfloat16_tENS_16EpilogueIdentityEEEvPijjj14CUtensorMap_stS9_S9_S9_S9_)
        /*0050*/ 	.word	0x00000000
.L_27:


//--------------------- .nv.info._ZN9deep_gemm24sm100_fp8_gemm_1d1d_implILN4cute4UMMA5MajorE0ELS3_0ELj0ELj4096ELj7168ELj128ELj224ELj128ELj1ELj128ELj128ELj64ELj4ELj128ELj128ELj1ELb0ELj149ELNS_8GemmTypeE0ELb0EN7cutlass10bfloat16_tENS_16EpilogueIdentityEEEvPijjj14CUtensorMap_stS9_S9_S9_S9_ --------------------------
	.section	.nv.info._ZN9deep_gemm24sm100_fp8_gemm_1d1d_implILN4cute4UMMA5MajorE0ELS3_0ELj0ELj4096ELj7168ELj128ELj224ELj128ELj1ELj128ELj128ELj64ELj4ELj128ELj128ELj1ELb0ELj149ELNS_8GemmTypeE0ELb0EN7cutlass10bfloat16_tENS_16EpilogueIdentityEEEvPijjj14CUtensorMap_stS9_S9_S9_S9_,"",@"SHT_CUDA_INFO"
	.sectionflags	@""
	.align	4


	//----- nvinfo : EIATTR_CUDA_API_VERSION
	.align		4
        /*0000*/ 	.byte	0x04, 0x37
        /*0002*/ 	.short	(.L_29 - .L_28)
.L_28:
        /*0004*/ 	.word	0x00000081


	//----- nvinfo : EIATTR_KPARAM_INFO
	.align		4
.L_29:
        /*0008*/ 	.byte	0x04, 0x17
        /*000a*/ 	.short	(.L_31 - .L_30)
.L_30:
        /*000c*/ 	.word	0x00000000
        /*0010*/ 	.short	0x0008
        /*0012*/ 	.short	0x0240
        /*0014*/ 	.byte	0x00, 0xf0, 0x01, 0x02


	//----- nvinfo : EIATTR_KPARAM_INFO
	.align		4
.L_31:
        /*0018*/ 	.byte	0x04, 0x17
        /*001a*/ 	.short	(.L_33 - .L_32)
.L_32:
        /*001c*/ 	.word	0x00000000
        /*0020*/ 	.short	0x0007
        /*0022*/ 	.short	0x01c0
        /*0024*/ 	.byte	0x00, 0xf0, 0x01, 0x02


	//----- nvinfo : EIATTR_KPARAM_INFO
	.align		4
.L_33:
        /*0028*/ 	.byte	0x04, 0x17
        /*002a*/ 	.short	(.L_35 - .L_34)
.L_34:
        /*002c*/ 	.word	0x00000000
        /*0030*/ 	.short	0x0006
        /*0032*/ 	.short	0x0140
        /*0034*/ 	.byte	0x00, 0xf0, 0x01, 0x02


	//----- nvinfo : EIATTR_KPARAM_INFO
	.align		4
.L_35:
        /*0038*/ 	.byte	0x04, 0x17
        /*003a*/ 	.short	(.L_37 - .L_36)
.L_36:
        /*003c*/ 	.word	0x00000000
        /*0040*/ 	.short	0x0005
        /*0042*/ 	.short	0x00c0
        /*0044*/ 	.byte	0x00, 0xf0, 0x01, 0x02


	//----- nvinfo : EIATTR_KPARAM_INFO
	.align		4
.L_37:
        /*0048*/ 	.byte	0x04, 0x17
        /*004a*/ 	.short	(.L_39 - .L_38)
.L_38:
        /*004c*/ 	.word	0x00000000
        /*0050*/ 	.short	0x0004
        /*0052*/ 	.short	0x0040
        /*0054*/ 	.byte	0x00, 0xf0, 0x01, 0x02


	//----- nvinfo : EIATTR_KPARAM_INFO
	.align		4
.L_39:
        /*0058*/ 	.byte	0x04, 0x17
        /*005a*/ 	.short	(.L_41 - .L_40)
.L_40:
        /*005c*/ 	.word	0x00000000
        /*0060*/ 	.short	0x0003
        /*0062*/ 	.short	0x0010
        /*0064*/ 	.byte	0x00, 0xf0, 0x11, 0x00


	//----- nvinfo : EIATTR_KPARAM_INFO
	.align		4
.L_41:
        /*0068*/ 	.byte	0x04, 0x17
        /*006a*/ 	.short	(.L_43 - .L_42)
.L_42:
        /*006c*/ 	.word	0x00000000
        /*0070*/ 	.short	0x0002
        /*0072*/ 	.short	0x000c
        /*0074*/ 	.byte	0x00, 0xf0, 0x11, 0x00


	//----- nvinfo : EIATTR_KPARAM_INFO
	.align		4
.L_43:
        /*0078*/ 	.byte	0x04, 0x17
        /*007a*/ 	.short	(.L_45 - .L_44)
.L_44:
        /*007c*/ 	.word	0x00000000
        /*0080*/ 	.short	0x0001
        /*0082*/ 	.short	0x0008
        /*0084*/ 	.byte	0x00, 0xf0, 0x11, 0x00


	//----- nvinfo : EIATTR_KPARAM_INFO
	.align		4
.L_45:
        /*0088*/ 	.byte	0x04, 0x17
        /*008a*/ 	.short	(.L_47 - .L_46)
.L_46:
        /*008c*/ 	.word	0x00000000
        /*0090*/ 	.short	0x0000
        /*0092*/ 	.short	0x0000
        /*0094*/ 	.byte	0x00, 0xf5, 0x21, 0x00


	//----- nvinfo : EIATTR_AT_ENTRY_FRAGMENTS
	.align		4
.L_47:
        /*0098*/ 	.byte	0x04, 0x4f
        /*009a*/ 	.short	(.L_49 - .L_48)


	//   ....[0]....
.L_48:
        /*009c*/ 	.word	0x00000004


	//----- nvinfo : EIATTR_RESERVED_SMEM_USED
	.align		4
.L_49:
        /*00a0*/ 	.byte	0x01, 0x41
	.zero		2


	//----- nvinfo : EIATTR_SPARSE_MMA_MASK
	.align		4
        /*00a4*/ 	.byte	0x03, 0x50
        /*00a6*/ 	.short	0x0000


	//----- nvinfo : EIATTR_TCGEN05_1CTA_USED
	.align		4
        /*00a8*/ 	.byte	0x01, 0x51
	.zero		2


	//----- nvinfo : EIATTR_MAXREG_COUNT
	.align		4
        /*00ac*/ 	.byte	0x03, 0x1b
        /*00ae*/ 	.short	0x00ff


	//----- nvinfo : EIATTR_NUM_BARRIERS
	.align		4
        /*00b0*/ 	.byte	0x02, 0x4c
        /*00b2*/ 	.byte	0x09
	.zero		1


	//----- nvinfo : EIATTR_INT_WARP_WIDE_INSTR_OFFSETS
	.align		4
        /*00b4*/ 	.byte	0x04, 0x31
        /*00b6*/ 	.short	(.L_51 - .L_50)


	//   ....[0]....
.L_50:
        /*00b8*/ 	.word	0x00003f40


	//   ....[1]....
        /*00bc*/ 	.word	0x00003f60


	//----- nvinfo : EIATTR_COOP_GROUP_MASK_REGIDS
	.align		4
.L_51:
        /*00c0*/ 	.byte	0x04, 0x29
        /*00c2*/ 	.short	(.L_53 - .L_52)


	//   ....[0]....
.L_52:
        /*00c4*/ 	.word	0xffffffff


	//   ....[1]....
        /*00c8*/ 	.word	0xffffffff


	//   ....[2]....
        /*00cc*/ 	.word	0xffffffff


	//   ....[3]....
        /*00d0*/ 	.word	0xffffffff


	//   ....[4]....
        /*00d4*/ 	.word	0xffffffff


	//   ....[5]....
        /*00d8*/ 	.word	0xffffffff


	//   ....[6]....
        /*00dc*/ 	.word	0xffffffff


	//   ....[7]....
        /*00e0*/ 	.word	0xffffffff


	//   ....[8]....
        /*00e4*/ 	.word	0xffffffff


	//   ....[9]....
        /*00e8*/ 	.word	0xffffffff


	//   ....[10]....
        /*00ec*/ 	.word	0xffffffff


	//   ....[11]....
        /*00f0*/ 	.word	0xffffffff


	//   ....[12]....
        /*00f4*/ 	.word	0xffffffff


	//   ....[13]....
        /*00f8*/ 	.word	0xffffffff


	//----- nvinfo : EIATTR_COOP_GROUP_INSTR_OFFSETS
	.align		4
.L_53:
        /*00fc*/ 	.byte	0x04, 0x28
        /*00fe*/ 	.short	(.L_55 - .L_54)


	//   ....[0]....
.L_54:
        /*0100*/ 	.word	0x00000030


	//   ....[1]....
        /*0104*/ 	.word	0x00000470


	//   ....[2]....
        /*0108*/ 	.word	0x00000730


	//   ....[3]....
        /*010c*/ 	.word	0x00000b70


	//   ....[4]....
        /*0110*/ 	.word	0x00000c20


	//   ....[5]....
        /*0114*/ 	.word	0x00000cd0


	//   ....[6]....
        /*0118*/ 	.word	0x000012c0


	//   ....[7]....
        /*011c*/ 	.word	0x000012e0


	//   ....[8]....
        /*0120*/ 	.word	0x00001300


	//   ....[9]....
        /*0124*/ 	.word	0x00001550


	//   ....[10]....
        /*0128*/ 	.word	0x00001580


	//   ....[11]....
        /*012c*/ 	.word	0x000015c0


	//   ....[12]....
        /*0130*/ 	.word	0x00003e60


	//   ....[13]....
        /*0134*/ 	.word	0x00004020


	//----- nvinfo : EIATTR_VRC_CTA_INIT_COUNT
	.align		4
.L_55:
        /*0138*/ 	.byte	0x02, 0x4a
        /*013a*/ 	.byte	0x80
	.zero		1


	//----- nvinfo : EIATTR_MBARRIER_INSTR_OFFSETS
	.align		4
        /*013c*/ 	.byte	0x04, 0x39
        /*013e*/ 	.short	(.L_57 - .L_56)


	//   ....[0]....
.L_56:
        /*0140*/ 	.word	0x00000330
        /*0144*/ 	.word	0x000000ff
        /*0148*/ 	.word	0x00031800
        /*014c*/ 	.short	0x0100
        /*014e*/ 	.byte	0x05
	.zero		1


	//   ....[1]....
        /*0150*/ 	.word	0x00000340
        /*0154*/ 	.word	0x000000ff
        /*0158*/ 	.word	0x00031820
        /*015c*/ 	.short	0x0100
        /*015e*/ 	.byte	0x05
	.zero		1


	//   ....[2]....
        /*0160*/ 	.word	0x00000350
        /*0164*/ 	.word	0x000000ff
        /*0168*/ 	.word	0x00031840
        /*016c*/ 	.short	0x0100
        /*016e*/ 	.byte	0x05
	.zero		1


	//   ....[3]....
        /*0170*/ 	.word	0x00000360
        /*0174*/ 	.word	0x000000ff
        /*0178*/ 	.word	0x00031808
        /*017c*/ 	.short	0x0100
        /*017e*/ 	.byte	0x05
	.zero		1


	//   ....[4]....
        /*0180*/ 	.word	0x00000370
        /*0184*/ 	.word	0x000000ff
        /*0188*/ 	.word	0x00031828
        /*018c*/ 	.short	0x0100
        /*018e*/ 	.byte	0x05
	.zero		1


	//   ....[5]....
        /*0190*/ 	.word	0x00000380
        /*0194*/ 	.word	0x000000ff
        /*0198*/ 	.word	0x00031848
        /*019c*/ 	.short	0x0100
        /*019e*/ 	.byte	0x05
	.zero		1


	//   ....[6]....
        /*01a0*/ 	.word	0x00000390
        /*01a4*/ 	.word	0x000000ff
        /*01a8*/ 	.word	0x00031810
        /*01ac*/ 	.short	0x0100
        /*01ae*/ 	.byte	0x05
	.zero		1


	//   ....[7]....
        /*01b0*/ 	.word	0x000003a0
        /*01b4*/ 	.word	0x000000ff
        /*01b8*/ 	.word	0x00031830
        /*01bc*/ 	.short	0x0100
        /*01be*/ 	.byte	0x05
	.zero		1


	//   ....[8]....
        /*01c0*/ 	.word	0x000003b0
        /*01c4*/ 	.word	0x000000ff
        /*01c8*/ 	.word	0x00031850
        /*01cc*/ 	.short	0x0100
        /*01ce*/ 	.byte	0x05
	.zero		1


	//   ....[9]....
        /*01d0*/ 	.word	0x000003c0
        /*01d4*/ 	.word	0x000000ff
        /*01d8*/ 	.word	0x00031818
        /*01dc*/ 	.short	0x0100
        /*01de*/ 	.byte	0x05
	.zero		1


	//   ....[10]....
        /*01e0*/ 	.word	0x000003d0
        /*01e4*/ 	.word	0x000000ff
        /*01e8*/ 	.word	0x00031838
        /*01ec*/ 	.short	0x0100
        /*01ee*/ 	.byte	0x05
	.zero		1


	//   ....[11]....
        /*01f0*/ 	.word	0x000003e0
        /*01f4*/ 	.word	0x000000ff
        /*01f8*/ 	.word	0x00031858
        /*01fc*/ 	.short	0x0100
        /*01fe*/ 	.byte	0x05
	.zero		1


	//   ....[12]....
        /*0200*/ 	.word	0x000003f0
        /*0204*/ 	.word	0x000000ff
        /*0208*/ 	.word	0x00031860
        /*020c*/ 	.short	0x0100
        /*020e*/ 	.byte	0x05
	.zero		1


	//   ....[13]....
        /*0210*/ 	.word	0x00000400
        /*0214*/ 	.word	0x000000ff
        /*0218*/ 	.word	0x00031870
        /*021c*/ 	.short	0x0100
        /*021e*/ 	.byte	0x05
	.zero		1


	//   ....[14]....
        /*0220*/ 	.word	0x00000410
        /*0224*/ 	.word	0x000000ff
        /*0228*/ 	.word	0x00031868
        /*022c*/ 	.short	0x0100
        /*022e*/ 	.byte	0x05
	.zero		1


	//   ....[15]....
        /*0230*/ 	.word	0x00000420
        /*0234*/ 	.word	0x000000ff
        /*0238*/ 	.word	0x00031878
        /*023c*/ 	.short	0x0100
        /*023e*/ 	.byte	0x05
	.zero		1


	//   ....[16]....
        /*0240*/ 	.word	0x00000a20
        /*0244*/ 	.word	0x00000002
        /*0248*/ 	.word	0x00031800
        /*024c*/ 	.short	0x010a
        /*024e*/ 	.byte	0xff
	.zero		1


	//   ....[17]....
        /*0250*/ 	.word	0x00000db0
        /*0254*/ 	.word	0x00000002
        /*0258*/ 	.word	0x00000000
        /*025c*/ 	.short	0x0101
        /*025e*/ 	.byte	0xff
	.zero		1


	//   ....[18]....
        /*0260*/ 	.word	0x000010d0
        /*0264*/ 	.word	0x00000000
        /*0268*/ 	.word	0x00031870
        /*026c*/ 	.short	0x010a
        /*026e*/ 	.byte	0x08
	.zero		1


	//   ....[19]....
        /*0270*/ 	.word	0x00001150
        /*0274*/ 	.word	0x000000ff
        /*0278*/ 	.word	0x00031840
        /*027c*/ 	.short	0x010a
        /*027e*/ 	.byte	0x0a
	.zero		1


	//   ....[20]....
        /*0280*/ 	.word	0x00001520
        /*0284*/ 	.word	0x000000ff
        /*0288*/ 	.word	0x00031840
        /*028c*/ 	.short	0x010a
        /*028e*/ 	.byte	0x0d
	.zero		1


	//   ....[21]....
        /*0290*/ 	.word	0x00001af0
        /*0294*/ 	.word	0x00000003
        /*0298*/ 	.word	0x00031820
        /*029c*/ 	.short	0x010a
        /*029e*/ 	.byte	0xff
	.zero		1


	//   ....[22]....
        /*02a0*/ 	.word	0x00001d90
        /*02a4*/ 	.word	0x00000003
        /*02a8*/ 	.word	0x00031828
        /*02ac*/ 	.short	0x010a
        /*02ae*/ 	.byte	0xff
	.zero		1


	//   ....[23]....
        /*02b0*/ 	.word	0x00001ef0
        /*02b4*/ 	.word	0x00000003
        /*02b8*/ 	.word	0x00031830
        /*02bc*/ 	.short	0x010a
        /*02be*/ 	.byte	0xff
	.zero		1


	//   ....[24]....
        /*02c0*/ 	.word	0x00002040
        /*02c4*/ 	.word	0x00000003
        /*02c8*/ 	.word	0x00031838
        /*02cc*/ 	.short	0x010a
        /*02ce*/ 	.byte	0xff
	.zero		1


	//   ....[25]....
        /*02d0*/ 	.word	0x00002520
        /*02d4*/ 	.word	0x00000002
        /*02d8*/ 	.word	0x00031860
        /*02dc*/ 	.short	0x010a
        /*02de*/ 	.byte	0xff
	.zero		1


	//   ....[26]....
        /*02e0*/ 	.word	0x00003ce0
        /*02e4*/ 	.word	0x00000002
        /*02e8*/ 	.word	0x00000000
        /*02ec*/ 	.short	0x0101
        /*02ee*/ 	.byte	0xff
	.zero		1


	//   ....[27]....
        /*02f0*/ 	.word	0x00004050
        /*02f4*/ 	.word	0x00000002
        /*02f8*/ 	.word	0x00031800
        /*02fc*/ 	.short	0x010a
        /*02fe*/ 	.byte	0xff
	.zero		1


	//   ....[28]....
        /*0300*/ 	.word	0x000040d0
        /*0304*/ 	.word	0x00000000
        /*0308*/ 	.word	0x00031870
        /*030c*/ 	.short	0x010a
        /*030e*/ 	.byte	0xff
	.zero		1


	//   ....[29]....
        /*0310*/ 	.word	0x00004140
        /*0314*/ 	.word	0x00000002
        /*0318*/ 	.word	0x00031840
        /*031c*/ 	.short	0x010a
        /*031e*/ 	.byte	0xff
	.zero		1


	//   ....[30]....
        /*0320*/ 	.word	0x000041b0
        /*0324*/ 	.word	0x00000002
        /*0328*/ 	.word	0x00031840
        /*032c*/ 	.short	0x010a
        /*032e*/ 	.byte	0xff
	.zero		1


	//   ....[31]....
        /*0330*/ 	.word	0x00004220
        /*0334*/ 	.word	0x00000003
        /*0338*/ 	.word	0x00031820
        /*033c*/ 	.short	0x010a
        /*033e*/ 	.byte	0xff
	.zero		1


	//   ....[32]....
        /*0340*/ 	.word	0x00004280
        /*0344*/ 	.word	0x00000003
        /*0348*/ 	.word	0x00031828
        /*034c*/ 	.short	0x010a
        /*034e*/ 	.byte	0xff
	.zero		1


	//   ....[33]....
        /*0350*/ 	.word	0x000042e0
        /*0354*/ 	.word	0x00000003
        /*0358*/ 	.word	0x00031830
        /*035c*/ 	.short	0x010a
        /*035e*/ 	.byte	0xff
	.zero		1


	//   ....[34]....
        /*0360*/ 	.word	0x00004350
        /*0364*/ 	.word	0x00000003
        /*0368*/ 	.word	0x00031838
        /*036c*/ 	.short	0x010a
        /*036e*/ 	.byte	0xff
	.zero		1


	//   ....[35]....
        /*0370*/ 	.word	0x000043b0
        /*0374*/ 	.word	0x00000002
        /*0378*/ 	.word	0x00031860
        /*037c*/ 	.short	0x010a
        /*037e*/ 	.byte	0xff
	.zero		1


	//----- nvinfo : EIATTR_NUM_MBARRIERS
	.align		4
.L_57:
        /*0380*/ 	.byte	0x03, 0x38
        /*0382*/ 	.short	0x0010


	//----- nvinfo : EIATTR_EXIT_INSTR_OFFSETS
	.align		4
        /*0384*/ 	.byte	0x04, 0x1c
        /*0386*/ 	.short	(.L_59 - .L_58)


	//   ....[0]....
.L_58:
        /*0388*/ 	.word	0x00000830


	//   ....[1]....
        /*038c*/ 	.word	0x00000e10


	//   ....[2]....
        /*0390*/ 	.word	0x00000ef0


	//   ....[3]....
        /*0394*/ 	.word	0x00001840


	//   ....[4]....
        /*0398*/ 	.word	0x000018b0


	//   ....[5]....
        /*039c*/ 	.word	0x000021d0


	//   ....[6]....
        /*03a0*/ 	.word	0x00002230


	//   ....[7]....
        /*03a4*/ 	.word	0x00003e40


	//   ....[8]....
        /*03a8*/ 	.word	0x00004030


	//----- nvinfo : EIATTR_MAX_THREADS
	.align		4
.L_59:
        /*03ac*/ 	.byte	0x04, 0x05
        /*03ae*/ 	.short	(.L_61 - .L_60)
.L_60:
        /*03b0*/ 	.word	0x00000100
        /*03b4*/ 	.word	0x00000001
        /*03b8*/ 	.word	0x00000001


	//----- nvinfo : EIATTR_CRS_STACK_SIZE
	.align		4
.L_61:
        /*03bc*/ 	.byte	0x04, 0x1e
        /*03be*/ 	.short	(.L_63 - .L_62)
.L_62:
        /*03c0*/ 	.word	0x00000000


	//----- nvinfo : EIATTR_CBANK_PARAM_SIZE
	.align		4
.L_63:
        /*03c4*/ 	.byte	0x03, 0x19
        /*03c6*/ 	.short	0x02c0


	//----- nvinfo : EIATTR_PARAM_CBANK
	.align		4
        /*03c8*/ 	.byte	0x04, 0x0a
        /*03ca*/ 	.short	(.L_65 - .L_64)
	.align		4
.L_64:
        /*03cc*/ 	.word	index@(.nv.constant0._ZN9deep_gemm24sm100_fp8_gemm_1d1d_implILN4cute4UMMA5MajorE0ELS3_0ELj0ELj4096ELj7168ELj128ELj224ELj128ELj1ELj128ELj128ELj64ELj4ELj128ELj128ELj1ELb0ELj149ELNS_8GemmTypeE0ELb0EN7cutlass10bfloat16_tENS_16EpilogueIdentityEEEvPijjj14CUtensorMap_stS9_S9_S9_S9_)
        /*03d0*/ 	.short	0x0380
        /*03d2*/ 	.short	0x02c0


	//----- nvinfo : EIATTR_SW_WAR
	.align		4
.L_65:
        /*03d4*/ 	.byte	0x04, 0x36
        /*03d6*/ 	.short	(.L_67 - .L_66)
.L_66:
        /*03d8*/ 	.word	0x00000008
.L_67:


//--------------------- .nv.compat                --------------------------
	.section	.nv.compat,"",@"SHT_CUDA_COMPAT_INFO"
	.align	4
        /*0000*/ 	.byte	0x02, 0x02, 0x02, 0x00, 0x02, 0x05, 0x05, 0x00, 0x02, 0x03, 0x01, 0x00, 0x02, 0x06, 0x01, 0x00


//--------------------- .nv.callgraph             --------------------------
	.section	.nv.callgraph,"",@"SHT_CUDA_CALLGRAPH"
	.align	4
	.sectionentsize	8
	.align		4
        /*0000*/ 	.word	0x00000000
	.align		4
        /*0004*/ 	.word	0xffffffff
	.align		4
        /*0008*/ 	.word	0x00000000
	.align		4
        /*000c*/ 	.word	0xfffffffe
	.align		4
        /*0010*/ 	.word	0x00000000
	.align		4
        /*0014*/ 	.word	0xfffffffd
	.align		4
        /*0018*/ 	.word	0x00000000
	.align		4
        /*001c*/ 	.word	0xfffffffc


//--------------------- .nv.constant4             --------------------------
	.section	.nv.constant4,"a",@progbits
	.align	8
	.align		8
.nv.constant4:
        /*0000*/ 	.dword	_ZN47_INTERNAL_1444b110_9_kernel_cu_29a4d825_28958884cuda3std3__45__cpo5beginE
	.align		8
        /*0008*/ 	.dword	_ZN47_INTERNAL_1444b110_9_kernel_cu_29a4d825_28958884cuda3std3__45__cpo3endE
	.align		8
        /*0010*/ 	.dword	_ZN47_INTERNAL_1444b110_9_kernel_cu_29a4d825_28958884cuda3std3__45__cpo6cbeginE
	.align		8
        /*0018*/ 	.dword	_ZN47_INTERNAL_1444b110_9_kernel_cu_29a4d825_28958884cuda3std3__45__cpo4cendE
	.align		8
        /*0020*/ 	.dword	_ZN47_INTERNAL_1444b110_9_kernel_cu_29a4d825_28958884cuda3std3__449_GLOBAL__N__1444b110_9_kernel_cu_29a4d825_28958886ignoreE
	.align		8
        /*0028*/ 	.dword	_ZN47_INTERNAL_1444b110_9_kernel_cu_29a4d825_28958884cuda3std3__419piecewise_constructE
	.align		8
        /*0030*/ 	.dword	_ZN47_INTERNAL_1444b110_9_kernel_cu_29a4d825_28958884cuda3std3__48in_placeE
	.align		8
        /*0038*/ 	.dword	_ZN47_INTERNAL_1444b110_9_kernel_cu_29a4d825_28958884cuda3std6ranges3__45__cpo4swapE
	.align		8
        /*0040*/ 	.dword	_ZN47_INTERNAL_1444b110_9_kernel_cu_29a4d825_28958884cuda3std6ranges3__45__cpo9iter_moveE
	.align		8
        /*0048*/ 	.dword	_ZN47_INTERNAL_1444b110_9_kernel_cu_29a4d825_28958884cute7productE
	.align		8
        /*0050*/ 	.dword	_ZN47_INTERNAL_1444b110_9_kernel_cu_29a4d825_28958884cute1_E


//--------------------- .text._ZN9deep_gemm24sm100_fp8_gemm_1d1d_implILN4cute4UMMA5MajorE0ELS3_0ELj0ELj4096ELj7168ELj128ELj224ELj128ELj1ELj128ELj128ELj64ELj4ELj128ELj128ELj1ELb0ELj149ELNS_8GemmTypeE0ELb0EN7cutlass10bfloat16_tENS_16EpilogueIdentityEEEvPijjj14CUtensorMap_stS9_S9_S9_S9_ --------------------------
	.section	.text._ZN9deep_gemm24sm100_fp8_gemm_1d1d_implILN4cute4UMMA5MajorE0ELS3_0ELj0ELj4096ELj7168ELj128ELj224ELj128ELj1ELj128ELj128ELj64ELj4ELj128ELj128ELj1ELb0ELj149ELNS_8GemmTypeE0ELb0EN7cutlass10bfloat16_tENS_16EpilogueIdentityEEEvPijjj14CUtensorMap_stS9_S9_S9_S9_,"ax",@progbits
	.align	128
        .global         _ZN9deep_gemm24sm100_fp8_gemm_1d1d_implILN4cute4UMMA5MajorE0ELS3_0ELj0ELj4096ELj7168ELj128ELj224ELj128ELj1ELj128ELj128ELj64ELj4ELj128ELj128ELj1ELb0ELj149ELNS_8GemmTypeE0ELb0EN7cutlass10bfloat16_tENS_16EpilogueIdentityEEEvPijjj14CUtensorMap_stS9_S9_S9_S9_
        .type           _ZN9deep_gemm24sm100_fp8_gemm_1d1d_implILN4cute4UMMA5MajorE0ELS3_0ELj0ELj4096ELj7168ELj128ELj224ELj128ELj1ELj128ELj128ELj64ELj4ELj128ELj128ELj1ELb0ELj149ELNS_8GemmTypeE0ELb0EN7cutlass10bfloat16_tENS_16EpilogueIdentityEEEvPijjj14CUtensorMap_stS9_S9_S9_S9_,@function
        .size           _ZN9deep_gemm24sm100_fp8_gemm_1d1d_implILN4cute4UMMA5MajorE0ELS3_0ELj0ELj4096ELj7168ELj128ELj224ELj128ELj1ELj128ELj128ELj64ELj4ELj128ELj128ELj1ELb0ELj149ELNS_8GemmTypeE0ELb0EN7cutlass10bfloat16_tENS_16EpilogueIdentityEEEvPijjj14CUtensorMap_stS9_S9_S9_S9_,(.L_x_81 - _ZN9deep_gemm24sm100_fp8_gemm_1d1d_implILN4cute4UMMA5MajorE0ELS3_0ELj0ELj4096ELj7168ELj128ELj224ELj128ELj1ELj128ELj128ELj64ELj4ELj128ELj128ELj1ELb0ELj149ELNS_8GemmTypeE0ELb0EN7cutlass10bfloat16_tENS_16EpilogueIdentityEEEvPijjj14CUtensorMap_stS9_S9_S9_S9_)
        .other          _ZN9deep_gemm24sm100_fp8_gemm_1d1d_implILN4cute4UMMA5MajorE0ELS3_0ELj0ELj4096ELj7168ELj128ELj224ELj128ELj1ELj128ELj128ELj64ELj4ELj128ELj128ELj1ELb0ELj149ELNS_8GemmTypeE0ELb0EN7cutlass10bfloat16_tENS_16EpilogueIdentityEEEvPijjj14CUtensorMap_stS9_S9_S9_S9_,@"STO_CUDA_ENTRY STV_DEFAULT"
_ZN9deep_gemm24sm100_fp8_gemm_1d1d_implILN4cute4UMMA5MajorE0ELS3_0ELj0ELj4096ELj7168ELj128ELj224ELj128ELj1ELj128ELj128ELj64ELj4ELj128ELj128ELj1ELb0ELj149ELNS_8GemmTypeE0ELb0EN7cutlass10bfloat16_tENS_16EpilogueIdentityEEEvPijjj14CUtensorMap_stS9_S9_S9_S9_:
.text._ZN9deep_gemm24sm100_fp8_gemm_1d1d_implILN4cute4UMMA5MajorE0ELS3_0ELj0ELj4096ELj7168ELj128ELj224ELj128ELj1ELj128ELj128ELj64ELj4ELj128ELj128ELj1ELb0ELj149ELNS_8GemmTypeE0ELb0EN7cutlass10bfloat16_tENS_16EpilogueIdentityEEEvPijjj14CUtensorMap_stS9_S9_S9_S9_:
[----:B------:R-:W1:Y:S01]  /*0000*/  LDC R1, c[0x0][0x37c] ;  /* 0x0000df00ff017b82 */ /* 0x000e620000000800 */
[----:B------:R-:W2:Y:S02]  /*0010*/  S2R R0, SR_TID.X ;  /* 0x0000000000007919 */ /* 0x000ea40000002100 */
[----:B--2---:R-:W-:-:S05]  /*0020*/  SHF.R.U32.HI R0, RZ, 0x5, R0 ;  /* 0x00000005ff007819 */ /* 0x004fca0000011600 */
[----:B------:R-:W2:Y:S02]  /*0030*/  SHFL.IDX PT, R3, R0, RZ, 0x1f ;  /* 0x00001fff00037589 */ /* 0x000ea400000e0000 */
[----:B--2---:R-:W-:-:S13]  /*0040*/  ISETP.NE.AND P0, PT, R3, 0x2, PT ;  /* 0x000000020300780c */ /* 0x004fda0003f05270 */
[----:B-1----:R-:W-:Y:S05]  /*0050*/  @!P0 BRA `(.L_x_0) ;  /* 0x0000000400008947 */ /* 0x002fea0003800000 */
[----:B------:R-:W-:-:S13]  /*0060*/  ISETP.NE.AND P0, PT, R3, 0x1, PT ;  /* 0x000000010300780c */ /* 0x000fda0003f05270 */
[----:B------:R-:W-:Y:S05]  /*0070*/  @!P0 BRA `(.L_x_1) ;  /* 0x0000000000608947 */ /* 0x000fea0003800000 */
[----:B------:R-:W-:-:S13]  /*0080*/  ISETP.NE.AND P0, PT, R3, RZ, PT ;  /* 0x000000ff0300720c */ /* 0x000fda0003f05270 */
[----:B------:R-:W-:Y:S05]  /*0090*/  @P0 BRA `(.L_x_2) ;  /* 0x0000000400a80947 */ /* 0x000fea0003800000 */
[----:B------:R-:W-:Y:S01]  /*00a0*/  ELECT P0, URZ, PT ;  /* 0x0000000000ff782f */ /* 0x000fe20003800000 */
[----:B------:R-:W-:-:S12]  /*00b0*/  BSSY.RECONVERGENT B0, `(.L_x_3) ;  /* 0x0000013000007945 */ /* 0x000fd80003800200 */
[----:B------:R-:W-:Y:S05]  /*00c0*/  @!P0 BRA `(.L_x_4) ;  /* 0x0000000000448947 */ /* 0x000fea0003800000 */
[----:B------:R-:W1:Y:S02]  /*00d0*/  LDCU.64 UR4, c[0x0][0x348] ;  /* 0x00006900ff0477ac */ /* 0x000e640008000a00 */
[----:B-1----:R-:W-:Y:S02]  /*00e0*/  UIADD3 UR12, UP4, UPT, UR4, 0x40, URZ ;  /* 0x00000040040c7890 */ /* 0x002fe4000ff9e0ff */
[----:B------:R-:W-:Y:S02]  /*00f0*/  UIADD3 UR10, UP3, UPT, UR4, 0xc0, URZ ;  /* 0x000000c0040a7890 */ /* 0x000fe4000ff7e0ff */
[----:B------:R-:W-:Y:S02]  /*0100*/  UIADD3 UR8, UP2, UPT, UR4, 0x140, URZ ;  /* 0x0000014004087890 */ /* 0x000fe4000ff5e0ff */
[----:B------:R-:W-:Y:S02]  /*0110*/  UIADD3 UR6, UP1, UPT, UR4, 0x1c0, URZ ;  /* 0x000001c004067890 */ /* 0x000fe4000ff3e0ff */
[----:B------:R-:W-:-:S02]  /*0120*/  UIADD3 UR4, UP0, UPT, UR4, 0x240, URZ ;  /* 0x0000024004047890 */ /* 0x000fc4000ff1e0ff */
[----:B------:R-:W-:Y:S02]  /*0130*/  UIADD3.X UR13, UPT, UPT, URZ, UR5, URZ, UP4, !UPT ;  /* 0x00000005ff0d7290 */ /* 0x000fe4000a7fe4ff */
[----:B------:R-:W-:Y:S02]  /*0140*/  UIADD3.X UR11, UPT, UPT, URZ, UR5, URZ, UP3, !UPT ;  /* 0x00000005ff0b7290 */ /* 0x000fe40009ffe4ff */
[----:B------:R-:W-:Y:S02]  /*0150*/  UIADD3.X UR9, UPT, UPT, URZ, UR5, URZ, UP2, !UPT ;  /* 0x00000005ff097290 */ /* 0x000fe400097fe4ff */
[----:B------:R-:W-:Y:S02]  /*0160*/  UIADD3.X UR7, UPT, UPT, URZ, UR5, URZ, UP1, !UPT ;  /* 0x00000005ff077290 */ /* 0x000fe40008ffe4ff */
[----:B------:R-:W-:Y:S01]  /*0170*/  UIADD3.X UR5, UPT, UPT, URZ, UR5, URZ, UP0, !UPT ;  /* 0x00000005ff057290 */ /* 0x000fe200087fe4ff */
[----:B------:R1:W-:Y:S02]  /*0180*/  UTMACCTL.PF [UR12] ;  /* 0x000000000c0079b9 */ /* 0x0003e40008040000 */
[----:B------:R1:W-:Y:S02]  /*0190*/  UTMACCTL.PF [UR10] ;  /* 0x000000000a0079b9 */ /* 0x0003e40008040000 */
[----:B------:R1:W-:Y:S02]  /*01a0*/  UTMACCTL.PF [UR8] ;  /* 0x00000000080079b9 */ /* 0x0003e40008040000 */
[----:B------:R1:W-:Y:S02]  /*01b0*/  UTMACCTL.PF [UR6] ;  /* 0x00000000060079b9 */ /* 0x0003e40008040000 */
[----:B------:R1:W-:Y:S02]  /*01c0*/  UTMACCTL.PF [UR4] ;  /* 0x00000000040079b9 */ /* 0x0003e40008040000 */
[----:B-1----:R-:W-:Y:S01]  /*01d0*/  NOP ;  /* 0x0000000000007918 */ /* 0x002fe20000000000 */
.L_x_4:
[----:B------:R-:W-:Y:S05]  /*01e0*/  BSYNC.RECONVERGENT B0 ;  /* 0x0000000000007941 */ /* 0x000fea0003800200 */
.L_x_3:
[----:B------:R-:W-:Y:S05]  /*01f0*/  BRA `(.L_x_2) ;  /* 0x0000000400507947 */ /* 0x000fea0003800000 */
.L_x_1:
[----:B------:R-:W-:Y:S01]  /*0200*/  ELECT P0, URZ, PT ;  /* 0x0000000000ff782f */ /* 0x000fe20003800000 */
[----:B------:R-:W-:-:S12]  /*0210*/  BSSY.RECONVERGENT B0, `(.L_x_5) ;  /* 0x0000023000007945 */ /* 0x000fd80003800200 */
[----:B------:R-:W-:Y:S05]  /*0220*/  @!P0 BRA `(.L_x_6) ;  /* 0x0000000000848947 */ /* 0x000fea0003800000 */
[----:B------:R-:W1:Y:S01]  /*0230*/  S2UR UR5, SR_CgaCtaId ;  /* 0x00000000000579c3 */ /* 0x000e620000008800 */
[----:B------:R-:W-:Y:S01]  /*0240*/  UMOV UR7, 0x400 ;  /* 0x0000040000077882 */ /* 0x000fe20000000000 */
[----:B------:R-:W-:Y:S01]  /*0250*/  UMOV UR6, 0x1 ;  /* 0x0000000100067882 */ /* 0x000fe20000000000 */
[----:B------:R-:W-:Y:S02]  /*0260*/  UMOV UR4, 0x20 ;  /* 0x0000002000047882 */ /* 0x000fe40000000000 */
[----:B------:R-:W-:-:S04]  /*0270*/  UIADD3 UR8, UPT, UPT, -UR4, 0x100000, URZ ;  /* 0x0010000004087890 */ /* 0x000fc8000fffe1ff */
[----:B------:R-:W-:Y:S02]  /*0280*/  USHF.L.U32 UR9, UR8, 0xb, URZ ;  /* 0x0000000b08097899 */ /* 0x000fe400080006ff */
[----:B------:R-:W-:Y:S01]  /*0290*/  USHF.L.U32 UR8, UR8, 0x1, URZ ;  /* 0x0000000108087899 */ /* 0x000fe200080006ff */
[----:B------:R-:W-:Y:S02]  /*02a0*/  UMOV UR4, 0x80 ;  /* 0x0000008000047882 */ /* 0x000fe40000000000 */
[----:B------:R-:W-:-:S04]  /*02b0*/  UIADD3 UR10, UPT, UPT, -UR4, 0x100000, URZ ;  /* 0x00100000040a7890 */ /* 0x000fc8000fffe1ff */
[----:B------:R-:W-:Y:S02]  /*02c0*/  USHF.L.U32 UR11, UR10, 0xb, URZ ;  /* 0x0000000b0a0b7899 */ /* 0x000fe400080006ff */
[----:B------:R-:W-:Y:S02]  /*02d0*/  USHF.L.U32 UR10, UR10, 0x1, URZ ;  /* 0x000000010a0a7899 */ /* 0x000fe400080006ff */
[----:B-1----:R-:W-:Y:S02]  /*02e0*/  ULEA UR5, UR5, UR7, 0x18 ;  /* 0x0000000705057291 */ /* 0x002fe4000f8ec0ff */
[----:B------:R-:W-:-:S04]  /*02f0*/  UIADD3 UR6, UPT, UPT, -UR6, 0x100000, URZ ;  /* 0x0010000006067890 */ /* 0x000fc8000fffe1ff */
[----:B------:R-:W-:Y:S02]  /*0300*/  USHF.L.U32 UR7, UR6, 0xb, URZ ;  /* 0x0000000b06077899 */ /* 0x000fe400080006ff */
[----:B------:R-:W-:Y:S01]  /*0310*/  USHF.L.U32 UR6, UR6, 0x1, URZ ;  /* 0x0000000106067899 */ /* 0x000fe200080006ff */
[----:B------:R-:W1:Y:S11]  /*0320*/  FENCE.VIEW.ASYNC.S ;  /* 0x00000000000073c6 */ /* 0x000e760000000000 */
[----:B-1----:R1:W2:Y:S01]  /*0330*/  SYNCS.EXCH.64 URZ, [UR5+0x31800], UR6 ;  /* 0x0318000605ff75b2 */ /* 0x0022a20008000100 */
[----:B------:R1:W3:Y:S01]  /*0340*/  SYNCS.EXCH.64 URZ, [UR5+0x31820], UR6 ;  /* 0x0318200605ff75b2 */ /* 0x0002e20008000100 */
[----:B------:R1:W4:Y:S01]  /*0350*/  SYNCS.EXCH.64 URZ, [UR5+0x31840], UR8 ;  /* 0x0318400805ff75b2 */ /* 0x0003220008000100 */
[----:B------:R1:W5:Y:S01]  /*0360*/  SYNCS.EXCH.64 URZ, [UR5+0x31808], UR6 ;  /* 0x0318080605ff75b2 */ /* 0x0003620008000100 */
[----:B------:R1:W1:Y:S01]  /*0370*/  SYNCS.EXCH.64 URZ, [UR5+0x31828], UR6 ;  /* 0x0318280605ff75b2 */ /* 0x0002620008000100 */
        /* <DEDUP_REMOVED lines=11> */
[----:B------:R-:W-:Y:S01]  /*0430*/  NOP ;  /* 0x0000000000007918 */ /* 0x000fe20000000000 */
.L_x_6:
[----:B-1----:R-:W-:Y:S05]  /*0440*/  BSYNC.RECONVERGENT B0 ;  /* 0x0000000000007941 */ /* 0x002fea0003800200 */
.L_x_5:
[----:B------:R-:W-:Y:S05]  /*0450*/  BRA `(.L_x_2) ;  /* 0x0000000000b87947 */ /* 0x000fea0003800000 */
.L_x_0:
[----:B------:R-:W1:Y:S01]  /*0460*/  S2UR UR6, SR_CgaCtaId ;  /* 0x00000000000679c3 */ /* 0x000e620000008800 */
[----:B------:R-:W-:Y:S01]  /*0470*/  NOP ;  /* 0x0000000000007918 */ /* 0x000fe20000000000 */
[----:B------:R-:W-:Y:S01]  /*0480*/  UMOV UR4, 0x40 ;  /* 0x0000004000047882 */ /* 0x000fe20000000000 */
[----:B------:R-:W-:Y:S01]  /*0490*/  UMOV UR5, 0x400 ;  /* 0x0000040000057882 */ /* 0x000fe20000000000 */
[----:B-1----:R-:W-:Y:S02]  /*04a0*/  ULEA UR4, UR6, UR4, 0x18 ;  /* 0x0000000406047291 */ /* 0x002fe4000f8ec0ff */
[----:B------:R-:W-:-:S07]  /*04b0*/  ULEA UR5, UR6, UR5, 0x18 ;  /* 0x0000000506057291 */ /* 0x000fce000f8ec0ff */
[----:B------:R-:W1:Y:S02]  /*04c0*/  LDS.U8 R0, [UR4] ;  /* 0x00000004ff007984 */ /* 0x000e640008000000 */
[----:B-1----:R-:W-:-:S13]  /*04d0*/  ISETP.NE.AND P0, PT, R0, RZ, PT ;  /* 0x000000ff0000720c */ /* 0x002fda0003f05270 */
[----:B------:R-:W-:Y:S05]  /*04e0*/  @P0 BRA `(.L_x_7) ;  /* 0x00000000007c0947 */ /* 0x000fea0003800000 */
[----:B------:R-:W-:-:S13]  /*04f0*/  ELECT P0, URZ, PT ;  /* 0x0000000000ff782f */ /* 0x000fda0003800000 */
[----:B------:R-:W-:Y:S05]  /*0500*/  @!P0 BRA `(.L_x_8) ;  /* 0x0000000000848947 */ /* 0x000fea0003800000 */
[----:B------:R-:W-:Y:S01]  /*0510*/  UMOV UR4, 0x10 ;  /* 0x0000001000047882 */ /* 0x000fe20000000000 */
[----:B------:R-:W-:-:S04]  /*0520*/  IMAD.MOV.U32 R2, RZ, RZ, 0xffff ;  /* 0x0000ffffff027424 */ /* 0x000fc800078e00ff */
[----:B------:R-:W-:Y:S04]  /*0530*/  DEPBAR.LE SB1, 0x36 ;  /* 0x00009d800000791a */ /* 0x000fe80000000000 */
[----:B------:R-:W1:Y:S02]  /*0540*/  UTCATOMSWS.FIND_AND_SET.ALIGN UP0, UR4, UR4 ;  /* 0x00000004000475e3 */ /* 0x000e640008000800 */
[----:B-1----:R-:W-:Y:S01]  /*0550*/  PLOP3.LUT P0, PT, PT, PT, UP0, 0x80, 0x8 ;  /* 0x000000000008781c */ /* 0x002fe20003f0f008 */
[----:B------:R-:W-:-:S03]  /*0560*/  IMAD.U32 R7, RZ, RZ, UR4 ;  /* 0x00000004ff077e24 */ /* 0x000fc6000f8e00ff */
[----:B------:R-:W-:-:S04]  /*0570*/  SEL R0, RZ, 0xffffffff, !P0 ;  /* 0xffffffffff007807 */ /* 0x000fc80004000000 */
[----:B------:R-:W-:Y:S01]  /*0580*/  ISETP.NE.AND P0, PT, R0, RZ, PT ;  /* 0x000000ff0000720c */ /* 0x000fe20003f05270 */
[----:B------:R-:W-:-:S12]  /*0590*/  IMAD.MOV.U32 R0, RZ, RZ, 0x1 ;  /* 0x00000001ff007424 */ /* 0x000fd800078e00ff */
[----:B------:R-:W-:Y:S05]  /*05a0*/  @P0 BRA `(.L_x_9) ;  /* 0x0000000000240947 */ /* 0x000fea0003800000 */
.L_x_10:
[----:B------:R-:W-:Y:S05]  /*05b0*/  NANOSLEEP 0x64 ;  /* 0x000000640000795d */ /* 0x000fea0003800000 */
[----:B------:R-:W-:-:S05]  /*05c0*/  UMOV UR4, 0x10 ;  /* 0x0000001000047882 */ /* 0x000fca0000000000 */
[----:B------:R-:W-:Y:S04]  /*05d0*/  DEPBAR.LE SB1, 0x36 ;  /* 0x00009d800000791a */ /* 0x000fe80000000000 */
[----:B------:R-:W1:Y:S02]  /*05e0*/  UTCATOMSWS.FIND_AND_SET.ALIGN UP0, UR4, UR4 ;  /* 0x00000004000475e3 */ /* 0x000e640008000800 */
[----:B-1----:R-:W-:Y:S01]  /*05f0*/  PLOP3.LUT P0, PT, PT, PT, UP0, 0x80, 0x8 ;  /* 0x000000000008781c */ /* 0x002fe20003f0f008 */
[----:B------:R-:W-:-:S03]  /*0600*/  IMAD.U32 R7, RZ, RZ, UR4 ;  /* 0x00000004ff077e24 */ /* 0x000fc6000f8e00ff */
[----:B------:R-:W-:-:S04]  /*0610*/  SEL R4, RZ, 0xffffffff, !P0 ;  /* 0xffffffffff047807 */ /* 0x000fc80004000000 */
[----:B------:R-:W-:-:S13]  /*0620*/  ISETP.NE.AND P0, PT, R4, RZ, PT ;  /* 0x000000ff0400720c */ /* 0x000fda0003f05270 */
[----:B------:R-:W-:Y:S05]  /*0630*/  @!P0 BRA `(.L_x_10) ;  /* 0xfffffffc00dc8947 */ /* 0x000fea000383ffff */
.L_x_9:
[C---:B------:R-:W-:Y:S01]  /*0640*/  VIADD R5, R7.reuse, 0x10 ;  /* 0x0000001007057836 */ /* 0x040fe20000000000 */
[----:B------:R-:W-:Y:S01]  /*0650*/  UMOV UR4, 0x50 ;  /* 0x0000005000047882 */ /* 0x000fe20000000000 */
[----:B------:R-:W-:Y:S01]  /*0660*/  SHF.L.U32 R2, R2, R7, RZ ;  /* 0x0000000702027219 */ /* 0x000fe200000006ff */
[----:B------:R-:W-:Y:S01]  /*0670*/  ULEA UR4, UR6, UR4, 0x18 ;  /* 0x0000000406047291 */ /* 0x000fe2000f8ec0ff */
[----:B------:R-:W-:Y:S01]  /*0680*/  IMAD.SHL.U32 R7, R7, 0x20, RZ ;  /* 0x0000002007077824 */ /* 0x000fe200078e00ff */
[----:B------:R-:W-:-:S04]  /*0690*/  SHF.L.U32 R5, R0, R5, RZ ;  /* 0x0000000500057219 */ /* 0x000fc800000006ff */
[----:B------:R-:W-:-:S05]  /*06a0*/  LOP3.LUT R2, R5, R2, RZ, 0xfc, !PT ;  /* 0x0000000205027212 */ /* 0x000fca00078efcff */
[----:B------:R1:W-:Y:S04]  /*06b0*/  ATOMS.OR RZ, [UR4], R2 ;  /* 0x00000002ffff798c */ /* 0x0003e8000b000004 */
[----:B------:R1:W-:Y:S01]  /*06c0*/  STS [UR5+0x31880], R7 ;  /* 0x03188007ff007988 */ /* 0x0003e20008000805 */
[----:B------:R-:W-:Y:S05]  /*06d0*/  BRA `(.L_x_8) ;  /* 0x0000000000107947 */ /* 0x000fea0003800000 */
.L_x_7:
[----:B------:R-:W-:Y:S02]  /*06e0*/  MOV R0, 0xffffffff ;  /* 0xffffffff00007802 */ /* 0x000fe40000000f00 */
[----:B------:R-:W-:-:S03]  /*06f0*/  MOV R4, 0x720 ;  /* 0x0000072000047802 */ /* 0x000fc60000000f00 */
[----:B------:R1:W-:Y:S04]  /*0700*/  STS [UR5+0x31880], R0 ;  /* 0x03188000ff007988 */ /* 0x0003e80008000805 */
[----:B-1----:R-:W-:Y:S05]  /*0710*/  CALL.REL.NOINC `($__internal_1_$__cuda_sm10x_tcgen05_guardrail_trap_phase_invalid_during_alloc) ;  /* 0x0000003c00447944 */ /* 0x002fea0003c00000 */
.L_x_8:
[----:B------:R-:W-:Y:S05]  /*0720*/  WARPSYNC.ALL ;  /* 0x0000000000007948 */ /* 0x000fea0003800000 */
[----:B------:R-:W-:Y:S01]  /*0730*/  NOP ;  /* 0x0000000000007918 */ /* 0x000fe20000000000 */
.L_x_2:
[----:B------:R-:W1:Y:S01]  /*0740*/  LDC R0, c[0x0][0x388] ;  /* 0x0000e200ff007b82 */ /* 0x000e620000000800 */
[----:B------:R-:W5:Y:S07]  /*0750*/  S2R R21, SR_LANEID ;  /* 0x0000000000157919 */ /* 0x000f6e0000000000 */
[----:B--2345:R-:W-:Y:S01]  /*0760*/  BAR.SYNC.DEFER_BLOCKING 0x0 ;  /* 0x0000000000007b1d */ /* 0x03cfe20000010000 */
[----:B------:R-:W-:Y:S02]  /*0770*/  ISETP.NE.AND P0, PT, R3, RZ, PT ;  /* 0x000000ff0300720c */ /* 0x000fe40003f05270 */
[----:B-1----:R-:W-:-:S04]  /*0780*/  IADD3 R0, PT, PT, R0, 0x7f, RZ ;  /* 0x0000007f00007810 */ /* 0x002fc80007ffe0ff */
[----:B------:R-:W-:-:S05]  /*0790*/  SHF.R.U32.HI R31, RZ, 0x7, R0 ;  /* 0x00000007ff1f7819 */ /* 0x000fca0000011600 */
[----:B------:R-:W-:Y:S02]  /*07a0*/  IMAD R5, R31, 0x13, RZ ;  /* 0x000000131f057824 */ /* 0x000fe400078e02ff */
[----:B------:R-:W-:Y:S05]  /*07b0*/  @!P0 BRA `(.L_x_11) ;  /* 0x00000010002c8947 */ /* 0x000fea0003800000 */
[----:B------:R-:W-:Y:S01]  /*07c0*/  ISETP.NE.AND P0, PT, R3, 0x1, PT ;  /* 0x000000010300780c */ /* 0x000fe20003f05270 */
[----:B------:R-:W1:-:S12]  /*07d0*/  S2UR UR5, SR_CgaCtaId ;  /* 0x00000000000579c3 */ /* 0x000e580000008800 */
[----:B------:R-:W-:Y:S05]  /*07e0*/  @!P0 BRA `(.L_x_12) ;  /* 0x0000000400948947 */ /* 0x000fea0003800000 */
[----:B------:R-:W-:-:S13]  /*07f0*/  ISETP.NE.AND P0, PT, R3, 0x2, PT ;  /* 0x000000020300780c */ /* 0x000fda0003f05270 */
[----:B------:R-:W-:Y:S05]  /*0800*/  @P0 BRA `(.L_x_13) ;  /* 0x0000001800800947 */ /* 0x000fea0003800000 */
[----:B------:R-:W2:Y:S02]  /*0810*/  S2UR UR4, SR_CTAID.X ;  /* 0x00000000000479c3 */ /* 0x000ea40000002500 */
[----:B--2---:R-:W-:-:S13]  /*0820*/  ISETP.LE.U32.AND P0, PT, R5, UR4, PT ;  /* 0x0000000405007c0c */ /* 0x004fda000bf03070 */
[----:B-1----:R-:W-:Y:S05]  /*0830*/  @P0 EXIT ;  /* 0x000000000000094d */ /* 0x002fea0003800000 */
[--C-:B------:R-:W-:Y:S01]  /*0840*/  SHF.R.U32.HI R20, RZ, 0x3, R21.reuse ;  /* 0x00000003ff147819 */ /* 0x100fe20000011615 */
[----:B------:R-:W-:Y:S01]  /*0850*/  ULOP3.LUT UR4, URZ, UR4, URZ, 0x33, !UPT ;  /* 0x00000004ff047292 */ /* 0x000fe2000f8e33ff */
[----:B------:R-:W-:Y:S02]  /*0860*/  HFMA2 R15, -RZ, RZ, 0, 0 ;  /* 0x00000000ff0f7431 */ /* 0x000fe400000001ff */
[----:B------:R-:W-:Y:S01]  /*0870*/  IMAD.MOV.U32 R16, RZ, RZ, RZ ;  /* 0x000000ffff107224 */ /* 0x000fe200078e00ff */
[C---:B------:R-:W-:Y:S01]  /*0880*/  LOP3.LUT R6, R20.reuse, 0x1, RZ, 0x3c, !PT ;  /* 0x0000000114067812 */ /* 0x040fe200078e3cff */
[C---:B------:R-:W-:Y:S01]  /*0890*/  IMAD.SHL.U32 R0, R20.reuse, 0x20, RZ ;  /* 0x0000002014007824 */ /* 0x040fe200078e00ff */
[C---:B------:R-:W-:Y:S01]  /*08a0*/  LOP3.LUT R18, R20.reuse, 0x2, RZ, 0x3c, !PT ;  /* 0x0000000214127812 */ /* 0x040fe200078e3cff */
[----:B------:R-:W-:Y:S01]  /*08b0*/  VIADD R25, R5, UR4 ;  /* 0x0000000405197c36 */ /* 0x000fe20008000000 */
[----:B------:R-:W-:Y:S01]  /*08c0*/  LOP3.LUT R4, R20, 0x3, RZ, 0x3c, !PT ;  /* 0x0000000314047812 */ /* 0x000fe200078e3cff */
[----:B------:R-:W-:Y:S01]  /*08d0*/  IMAD R20, R21, 0x4, R20 ;  /* 0x0000000415147824 */ /* 0x000fe200078e0214 */
[C---:B------:R-:W-:Y:S01]  /*08e0*/  LOP3.LUT R2, R0.reuse, 0x20, RZ, 0x3c, !PT ;  /* 0x0000002000027812 */ /* 0x040fe200078e3cff */
[----:B------:R-:W-:Y:S01]  /*08f0*/  IMAD.HI.U32 R25, R25, -0x24149e11, RZ ;  /* 0xdbeb61ef19197827 */ /* 0x000fe200078e00ff */
[C---:B------:R-:W-:Y:S01]  /*0900*/  LOP3.LUT R22, R0.reuse, 0x40, RZ, 0x3c, !PT ;  /* 0x0000004000167812 */ /* 0x040fe200078e3cff */
[----:B------:R-:W-:Y:S01]  /*0910*/  UMOV UR5, URZ ;  /* 0x000000ff00057c82 */ /* 0x000fe20008000000 */
[CC--:B------:R-:W-:Y:S01]  /*0920*/  IADD3 R24, PT, PT, R0.reuse, R21.reuse, RZ ;  /* 0x0000001500187210 */ /* 0x0c0fe20007ffe0ff */
[C---:B------:R-:W-:Y:S01]  /*0930*/  IMAD R19, R21.reuse, 0x4, R6 ;  /* 0x0000000415137824 */ /* 0x040fe200078e0206 */
[----:B------:R-:W-:Y:S01]  /*0940*/  LOP3.LUT R0, R0, 0x60, RZ, 0x3c, !PT ;  /* 0x0000006000007812 */ /* 0x000fe200078e3cff */
[C---:B------:R-:W-:Y:S01]  /*0950*/  IMAD R18, R21.reuse, 0x4, R18 ;  /* 0x0000000415127824 */ /* 0x040fe200078e0212 */
[----:B------:R-:W-:Y:S01]  /*0960*/  LEA R17, R21, R4, 0x2 ;  /* 0x0000000415117211 */ /* 0x000fe200078e10ff */
[----:B------:R-:W-:Y:S01]  /*0970*/  IMAD.IADD R23, R2, 0x1, R21 ;  /* 0x0000000102177824 */ /* 0x000fe200078e0215 */
[----:B------:R-:W-:Y:S01]  /*0980*/  SHF.R.U32.HI R25, RZ, 0x7, R25 ;  /* 0x00000007ff197819 */ /* 0x000fe20000011619 */
[----:B------:R-:W-:Y:S01]  /*0990*/  IMAD.IADD R22, R22, 0x1, R21 ;  /* 0x0000000116167824 */ /* 0x000fe200078e0215 */
[----:B------:R-:W-:-:S07]  /*09a0*/  IADD3 R21, PT, PT, R0, R21, RZ ;  /* 0x0000001500157210 */ /* 0x000fce0007ffe0ff */
.L_x_17:
[----:B-1----:R-:W1:Y:S01]  /*09b0*/  S2R R0, SR_CgaCtaId ;  /* 0x0000000000007919 */ /* 0x002e620000008800 */
[----:B------:R-:W-:Y:S01]  /*09c0*/  MOV R3, 0x400 ;  /* 0x0000040000037802 */ /* 0x000fe20000000f00 */
[----:B------:R-:W-:-:S03]  /*09d0*/  UMOV UR4, URZ ;  /* 0x000000ff00047c82 */ /* 0x000fc60008000000 */
[----:B-1----:R-:W-:-:S07]  /*09e0*/  LEA R0, R0, R3, 0x18 ;  /* 0x0000000300007211 */ /* 0x002fce00078ec0ff */
.L_x_16:
[----:B-1----:R-:W-:Y:S01]  /*09f0*/  LEA R2, R15, R0, 0x3 ;  /* 0x000000000f027211 */ /* 0x002fe200078e18ff */
[----:B------:R-:W-:Y:S01]  /*0a00*/  ULOP3.LUT UP0, URZ, UR4, 0x3, URZ, 0xc0, !UPT ;  /* 0x0000000304ff7892 */ /* 0x000fe2000f80c0ff */
[----:B------:R-:W-:-:S04]  /*0a10*/  SHF.L.U32 R5, R16, 0x1f, RZ ;  /* 0x0000001f10057819 */ /* 0x000fc800000006ff */
[----:B------:R-:W1:Y:S02]  /*0a20*/  SYNCS.PHASECHK.TRANS64.TRYWAIT P0, [R2+URZ+0x31800], R5 ;  /* 0x03180005020075a7 */ /* 0x000e6400080011ff */
[----:B-1----:R-:W-:Y:S05]  /*0a30*/  @!P0 BRA `(.L_x_14) ;  /* 0x0000003400808947 */ /* 0x002fea0003800000 */
.L_x_60:
[----:B------:R-:W-:Y:S05]  /*0a40*/  BRA.U UP0, `(.L_x_15) ;  /* 0x0000000100bc7547 */ /* 0x000fea000b800000 */
[C-C-:B------:R-:W-:Y:S02]  /*0a50*/  IMAD R26, R15.reuse, 0x200, R0.reuse ;  /* 0x000002000f1a7824 */ /* 0x140fe400078e0200 */
[----:B------:R-:W-:Y:S02]  /*0a60*/  IMAD R3, R15, 0x400, R0 ;  /* 0x000004000f037824 */ /* 0x000fe400078e0200 */
[--C-:B------:R-:W-:Y:S01]  /*0a70*/  IMAD R9, R24, 0x4, R26.reuse ;  /* 0x0000000418097824 */ /* 0x100fe200078e021a */
[-C--:B------:R-:W-:Y:S01]  /*0a80*/  LEA R8, R23, R26.reuse, 0x2 ;  /* 0x0000001a17087211 */ /* 0x080fe200078e10ff */
[--C-:B------:R-:W-:Y:S01]  /*0a90*/  IMAD R29, R22, 0x4, R26.reuse ;  /* 0x00000004161d7824 */ /* 0x100fe200078e021a */
[-C--:B------:R-:W-:Y:S01]  /*0aa0*/  LEA R27, R21, R26.reuse, 0x2 ;  /* 0x0000001a151b7211 */ /* 0x080fe200078e10ff */
[--C-:B-1----:R-:W-:Y:S01]  /*0ab0*/  IMAD R5, R19, 0x4, R26.reuse ;  /* 0x0000000413057824 */ /* 0x102fe200078e021a */
[-C--:B------:R-:W-:Y:S01]  /*0ac0*/  LEA R6, R20, R26.reuse, 0x2 ;  /* 0x0000001a14067211 */ /* 0x080fe200078e10ff */
[----:B------:R-:W1:Y:S01]  /*0ad0*/  LDS R9, [R9+0x30000] ;  /* 0x0300000009097984 */ /* 0x000e620000000800 */
[----:B------:R-:W-:Y:S01]  /*0ae0*/  LEA R4, R18, R26, 0x2 ;  /* 0x0000001a12047211 */ /* 0x000fe200078e10ff */
[----:B------:R-:W-:Y:S01]  /*0af0*/  IMAD R26, R17, 0x4, R26 ;  /* 0x00000004111a7824 */ /* 0x000fe200078e021a */
[-C--:B------:R-:W-:Y:S01]  /*0b00*/  LEA R14, R24, R3.reuse, 0x2 ;  /* 0x00000003180e7211 */ /* 0x080fe200078e10ff */
[----:B------:R-:W2:Y:S01]  /*0b10*/  LDS R8, [R8+0x30000] ;  /* 0x0300000008087984 */ /* 0x000ea20000000800 */
[--C-:B------:R-:W-:Y:S01]  /*0b20*/  IMAD R11, R23, 0x4, R3.reuse ;  /* 0x00000004170b7824 */ /* 0x100fe200078e0203 */
[----:B------:R-:W-:Y:S01]  /*0b30*/  LEA R10, R22, R3, 0x2 ;  /* 0x00000003160a7211 */ /* 0x000fe200078e10ff */
[----:B------:R-:W-:Y:S01]  /*0b40*/  IMAD R7, R21, 0x4, R3 ;  /* 0x0000000415077824 */ /* 0x000fe200078e0203 */
[----:B------:R-:W3:Y:S04]  /*0b50*/  LDS R29, [R29+0x30000] ;  /* 0x030000001d1d7984 */ /* 0x000ee80000000800 */
[----:B------:R-:W4:Y:S01]  /*0b60*/  LDS R27, [R27+0x30000] ;  /* 0x030000001b1b7984 */ /* 0x000f220000000800 */
[----:B------:R-:W-:-:S03]  /*0b70*/  NOP ;  /* 0x0000000000007918 */ /* 0x000fc60000000000 */
[----:B-1----:R1:W-:Y:S04]  /*0b80*/  STS [R6+0x30000], R9 ;  /* 0x0300000906007388 */ /* 0x0023e80000000800 */
[----:B--2---:R2:W-:Y:S04]  /*0b90*/  STS [R5+0x30000], R8 ;  /* 0x0300000805007388 */ /* 0x0045e80000000800 */
[----:B---3--:R3:W-:Y:S04]  /*0ba0*/  STS [R4+0x30000], R29 ;  /* 0x0300001d04007388 */ /* 0x0087e80000000800 */
[----:B----4-:R-:W-:Y:S04]  /*0bb0*/  STS [R26+0x30000], R27 ;  /* 0x0300001b1a007388 */ /* 0x010fe80000000800 */
[----:B------:R-:W4:Y:S04]  /*0bc0*/  LDS R13, [R14+0x30800] ;  /* 0x030800000e0d7984 */ /* 0x000f280000000800 */
[----:B------:R-:W5:Y:S04]  /*0bd0*/  LDS R12, [R11+0x30800] ;  /* 0x030800000b0c7984 */ /* 0x000f680000000800 */
[----:B------:R-:W5:Y:S01]  /*0be0*/  LDS R9, [R10+0x30800] ;  /* 0x030800000a097984 */ /* 0x000f620000000800 */
[----:B-1----:R-:W-:-:S03]  /*0bf0*/  LEA R6, R20, R3, 0x2 ;  /* 0x0000000314067211 */ /* 0x002fc600078e10ff */
[----:B------:R-:W1:Y:S01]  /*0c00*/  LDS R8, [R7+0x30800] ;  /* 0x0308000007087984 */ /* 0x000e620000000800 */
[----:B--2---:R-:W-:Y:S01]  /*0c10*/  IMAD R5, R19, 0x4, R3 ;  /* 0x0000000413057824 */ /* 0x004fe200078e0203 */
[----:B------:R-:W-:Y:S01]  /*0c20*/  NOP ;  /* 0x0000000000007918 */ /* 0x000fe20000000000 */
[-C--:B---3--:R-:W-:Y:S02]  /*0c30*/  LEA R4, R18, R3.reuse, 0x2 ;  /* 0x0000000312047211 */ /* 0x088fe400078e10ff */
[----:B------:R-:W-:Y:S01]  /*0c40*/  LEA R3, R17, R3, 0x2 ;  /* 0x0000000311037211 */ /* 0x000fe200078e10ff */
[----:B----4-:R-:W-:Y:S04]  /*0c50*/  STS [R6+0x30800], R13 ;  /* 0x0308000d06007388 */ /* 0x010fe80000000800 */
[----:B-----5:R-:W-:Y:S04]  /*0c60*/  STS [R5+0x30800], R12 ;  /* 0x0308000c05007388 */ /* 0x020fe80000000800 */
[----:B------:R-:W-:Y:S04]  /*0c70*/  STS [R4+0x30800], R9 ;  /* 0x0308000904007388 */ /* 0x000fe80000000800 */
[----:B-1----:R-:W-:Y:S04]  /*0c80*/  STS [R3+0x30800], R8 ;  /* 0x0308000803007388 */ /* 0x002fe80000000800 */
[----:B------:R-:W1:Y:S04]  /*0c90*/  LDS R27, [R14+0x30a00] ;  /* 0x030a00000e1b7984 */ /* 0x000e680000000800 */
[----:B------:R-:W2:Y:S04]  /*0ca0*/  LDS R26, [R11+0x30a00] ;  /* 0x030a00000b1a7984 */ /* 0x000ea80000000800 */
[----:B------:R-:W3:Y:S04]  /*0cb0*/  LDS R29, [R10+0x30a00] ;  /* 0x030a00000a1d7984 */ /* 0x000ee80000000800 */
[----:B------:R-:W4:Y:S01]  /*0cc0*/  LDS R28, [R7+0x30a00] ;  /* 0x030a0000071c7984 */ /* 0x000f220000000800 */
[----:B------:R-:W-:-:S03]  /*0cd0*/  NOP ;  /* 0x0000000000007918 */ /* 0x000fc60000000000 */
[----:B-1----:R5:W-:Y:S04]  /*0ce0*/  STS [R6+0x30a00], R27 ;  /* 0x030a001b06007388 */ /* 0x002be80000000800 */
[----:B--2---:R5:W-:Y:S04]  /*0cf0*/  STS [R5+0x30a00], R26 ;  /* 0x030a001a05007388 */ /* 0x004be80000000800 */
[----:B---3--:R5:W-:Y:S04]  /*0d00*/  STS [R4+0x30a00], R29 ;  /* 0x030a001d04007388 */ /* 0x008be80000000800 */
[----:B----4-:R5:W-:Y:S01]  /*0d10*/  STS [R3+0x30a00], R28 ;  /* 0x030a001c03007388 */ /* 0x010be20000000800 */
[----:B------:R1:W-:Y:S06]  /*0d20*/  MEMBAR.ALL.CTA ;  /* 0x0000000000007992 */ /* 0x0003ec0000008000 */
[----:B-1----:R-:W2:Y:S02]  /*0d30*/  FENCE.VIEW.ASYNC.S ;  /* 0x00000000000073c6 */ /* 0x002ea40000000000 */
.L_x_15:
[----:B-1----:R-:W-:Y:S01]  /*0d40*/  VIADD R2, R2, 0x31840 ;  /* 0x0003184002027836 */ /* 0x002fe20000000000 */
[C---:B------:R-:W-:Y:S01]  /*0d50*/  ISETP.NE.AND P0, PT, R15.reuse, 0x3, PT ;  /* 0x000000030f00780c */ /* 0x040fe20003f05270 */
[----:B------:R-:W-:Y:S01]  /*0d60*/  VIADD R15, R15, 0x1 ;  /* 0x000000010f0f7836 */ /* 0x000fe20000000000 */
[----:B------:R-:W-:Y:S02]  /*0d70*/  UIADD3 UR4, UPT, UPT, UR4, 0x1, URZ ;  /* 0x0000000104047890 */ /* 0x000fe4000fffe0ff */
[----:B------:R-:W-:Y:S02]  /*0d80*/  PRMT R2, RZ, 0x654, R2 ;  /* 0x00000654ff027816 */ /* 0x000fe40000000002 */
[----:B------:R-:W-:Y:S01]  /*0d90*/  SEL R15, R15, RZ, P0 ;  /* 0x000000ff0f0f7207 */ /* 0x000fe20000000000 */
[----:B------:R-:W-:Y:S01]  /*0da0*/  UISETP.NE.AND UP0, UPT, UR4, 0x38, UPT ;  /* 0x000000380400788c */ /* 0x000fe2000bf05270 */
[----:B--2---:R1:W-:Y:S02]  /*0db0*/  SYNCS.ARRIVE.TRANS64.RED.A1T0 RZ, [R2+URZ], RZ ;  /* 0x000000ff02ff79a7 */ /* 0x0043e400081004ff */
[----:B------:R-:W-:-:S04]  /*0dc0*/  ISETP.NE.AND P0, PT, R15, RZ, PT ;  /* 0x000000ff0f00720c */ /* 0x000fc80003f05270 */
[----:B-----5:R-:W-:-:S04]  /*0dd0*/  SEL R3, RZ, 0x1, P0 ;  /* 0x00000001ff037807 */ /* 0x020fc80000000000 */
[----:B------:R-:W-:Y:S01]  /*0de0*/  LOP3.LUT R16, R16, R3, RZ, 0x3c, !PT ;  /* 0x0000000310107212 */ /* 0x000fe200078e3cff */
[----:B------:R-:W-:Y:S06]  /*0df0*/  BRA.U UP0, `(.L_x_16) ;  /* 0xfffffff900fc7547 */ /* 0x000fec000b83ffff */
[----:B------:R-:W-:-:S13]  /*0e00*/  ISETP.NE.AND P0, PT, R25, UR5, PT ;  /* 0x0000000519007c0c */ /* 0x000fda000bf05270 */
[----:B------:R-:W-:Y:S05]  /*0e10*/  @!P0 EXIT ;  /* 0x000000000000894d */ /* 0x000fea0003800000 */
[----:B------:R-:W-:Y:S01]  /*0e20*/  UIADD3 UR5, UPT, UPT, UR5, 0x1, URZ ;  /* 0x0000000105057890 */ /* 0x000fe2000fffe0ff */
[----:B------:R-:W-:Y:S05]  /*0e30*/  BRA `(.L_x_17) ;  /* 0xfffffff800dc7947 */ /* 0x000fea000383ffff */
.L_x_12:
[----:B-1----:R-:W-:-:S09]  /*0e40*/  UISETP.NE.AND UP0, UPT, UR5, URZ, UPT ;  /* 0x000000ff0500728c */ /* 0x002fd2000bf05270 */
[----:B------:R-:W-:Y:S05]  /*0e50*/  BRA.U UP0, `(.L_x_13) ;  /* 0x0000001100ec7547 */ /* 0x000fea000b800000 */
[----:B------:R-:W1:Y:S01]  /*0e60*/  S2UR UR4, SR_CTAID.X ;  /* 0x00000000000479c3 */ /* 0x000e620000002500 */
[----:B------:R-:W-:Y:S02]  /*0e70*/  UMOV UR8, 0x400 ;  /* 0x0000040000087882 */ /* 0x000fe40000000000 */
[----:B------:R-:W-:-:S04]  /*0e80*/  ULEA UR8, UR5, UR8, 0x18 ;  /* 0x0000000805087291 */ /* 0x000fc8000f8ec0ff */
[----:B------:R-:W-:Y:S02]  /*0e90*/  UIADD3 UR5, UPT, UPT, UR8, 0x14000, URZ ;  /* 0x0001400008057890 */ /* 0x000fe4000fffe0ff */
[----:B------:R-:W-:Y:S02]  /*0ea0*/  UIADD3 UR6, UPT, UPT, UR8, 0x4000, URZ ;  /* 0x0000400008067890 */ /* 0x000fe4000fffe0ff */
[----:B------:R-:W-:Y:S02]  /*0eb0*/  USHF.R.U32.HI UR5, URZ, 0x4, UR5 ;  /* 0x00000004ff057899 */ /* 0x000fe40008011605 */
[----:B------:R-:W-:Y:S02]  /*0ec0*/  USHF.R.U32.HI UR6, URZ, 0x4, UR6 ;  /* 0x00000004ff067899 */ /* 0x000fe40008011606 */
[----:B------:R-:W-:Y:S01]  /*0ed0*/  ULOP3.LUT UR5, UR5, 0x3fc0, URZ, 0xc0, !UPT ;  /* 0x00003fc005057892 */ /* 0x000fe2000f8ec0ff */
[----:B-1----:R-:W-:-:S13]  /*0ee0*/  ISETP.LE.U32.AND P0, PT, R5, UR4, PT ;  /* 0x0000000405007c0c */ /* 0x002fda000bf03070 */
[----:B------:R-:W-:Y:S05]  /*0ef0*/  @P0 EXIT ;  /* 0x000000000000094d */ /* 0x000fea0003800000 */
[----:B------:R-:W-:Y:S01]  /*0f00*/  ULOP3.LUT UR4, URZ, UR4, URZ, 0x33, !UPT ;  /* 0x00000004ff047292 */ /* 0x000fe2000f8e33ff */
[----:B------:R-:W-:Y:S01]  /*0f10*/  IMAD.U32 R0, RZ, RZ, UR5 ;  /* 0x00000005ff007e24 */ /* 0x000fe2000f8e00ff */
[----:B------:R-:W-:Y:S01]  /*0f20*/  ULOP3.LUT UR6, UR6, 0x3fc0, URZ, 0xc0, !UPT ;  /* 0x00003fc006067892 */ /* 0x000fe2000f8ec0ff */
[----:B------:R-:W-:Y:S01]  /*0f30*/  ISETP.GE.U32.AND P0, PT, R21, 0x4, PT ;  /* 0x000000041500780c */ /* 0x000fe20003f06070 */
[----:B------:R-:W-:Y:S01]  /*0f40*/  IMAD.MOV.U32 R4, RZ, RZ, RZ ;  /* 0x000000ffff047224 */ /* 0x000fe200078e00ff */
[----:B------:R-:W-:Y:S01]  /*0f50*/  UMOV UR17, URZ ;  /* 0x000000ff00117c82 */ /* 0x000fe20008000000 */
[----:B------:R-:W-:Y:S01]  /*0f60*/  VIADD R3, R5, UR4 ;  /* 0x0000000405037c36 */ /* 0x000fe20008000000 */
[----:B------:R-:W-:Y:S01]  /*0f70*/  UMOV UR15, URZ ;  /* 0x000000ff000f7c82 */ /* 0x000fe20008000000 */
[C---:B------:R-:W-:Y:S01]  /*0f80*/  IMAD R0, R21.reuse, 0x700, R0 ;  /* 0x0000070015007824 */ /* 0x040fe200078e0200 */
[----:B------:R-:W-:Y:S01]  /*0f90*/  LEA R7, R21, UR6, 0xa ;  /* 0x0000000615077c11 */ /* 0x000fe2000f8e50ff */
[----:B------:R-:W-:Y:S01]  /*0fa0*/  IMAD.HI.U32 R3, R3, -0x24149e11, RZ ;  /* 0xdbeb61ef03037827 */ /* 0x000fe200078e00ff */
[----:B------:R-:W-:Y:S01]  /*0fb0*/  UMOV UR6, 0x1c0 ;  /* 0x000001c000067882 */ /* 0x000fe20000000000 */
[----:B------:R-:W-:Y:S01]  /*0fc0*/  UMOV UR7, 0x1c4 ;  /* 0x000001c400077882 */ /* 0x000fe20000000000 */
[----:B------:R-:W-:Y:S01]  /*0fd0*/  SEL R7, R7, RZ, !P0 ;  /* 0x000000ff07077207 */ /* 0x000fe20004000000 */
[----:B------:R-:W-:Y:S01]  /*0fe0*/  UMOV UR4, 0x1c0 ;  /* 0x000001c000047882 */ /* 0x000fe20000000000 */
[----:B------:R-:W-:Y:S01]  /*0ff0*/  SEL R5, R0, RZ, !P0 ;  /* 0x000000ff00057207 */ /* 0x000fe20004000000 */
[----:B------:R-:W-:Y:S01]  /*1000*/  UMOV UR5, 0x1c4 ;  /* 0x000001c400057882 */ /* 0x000fe20000000000 */
[----:B------:R-:W-:-:S07]  /*1010*/  SHF.R.U32.HI R3, RZ, 0x7, R3 ;  /* 0x00000007ff037819 */ /* 0x000fce0000011603 */
.L_x_24:
[----:B------:R-:W-:Y:S02]  /*1020*/  USHF.R.U32.HI UR10, URZ, 0x1, UR17 ;  /* 0x00000001ff0a7899 */ /* 0x000fe40008011611 */
[----:B------:R-:W-:Y:S02]  /*1030*/  USHF.L.U32 UR9, UR17, 0x3, URZ ;  /* 0x0000000311097899 */ /* 0x000fe400080006ff */
[----:B------:R-:W-:Y:S02]  /*1040*/  ULOP3.LUT UR10, UR10, 0x1, URZ, 0xc, !UPT ;  /* 0x000000010a0a7892 */ /* 0x000fe4000f8e0cff */
[----:B------:R-:W-:Y:S02]  /*1050*/  ULOP3.LUT UR9, UR9, 0x8, URZ, 0xc0, !UPT ;  /* 0x0000000809097892 */ /* 0x000fe4000f8ec0ff */
[----:B------:R-:W-:Y:S02]  /*1060*/  USHF.L.U32 UR10, UR10, 0x1f, URZ ;  /* 0x0000001f0a0a7899 */ /* 0x000fe400080006ff */
[----:B------:R-:W-:-:S02]  /*1070*/  ULOP3.LUT UR12, UR17, 0x1, URZ, 0xc0, !UPT ;  /* 0x00000001110c7892 */ /* 0x000fc4000f8ec0ff */
[----:B------:R-:W-:Y:S01]  /*1080*/  MOV R0, UR9 ;  /* 0x0000000900007c02 */ /* 0x000fe20008000f00 */
[----:B------:R-:W-:Y:S01]  /*1090*/  UIADD3 UR9, UPT, UPT, UR8, UR9, URZ ;  /* 0x0000000908097290 */ /* 0x000fe2000fffe0ff */
[----:B------:R-:W-:Y:S01]  /*10a0*/  MOV R9, UR10 ;  /* 0x0000000a00097c02 */ /* 0x000fe20008000f00 */
[----:B------:R-:W-:Y:S02]  /*10b0*/  UIMAD UR12, UR12, 0xe0, URZ ;  /* 0x000000e00c0c78a4 */ /* 0x000fe4000f8e02ff */
[----:B------:R-:W-:Y:S01]  /*10c0*/  UIADD3 UR11, UPT, UPT, UR9, 0x31860, URZ ;  /* 0x00031860090b7890 */ /* 0x000fe2000fffe0ff */
[----:B------:R-:W1:Y:S02]  /*10d0*/  SYNCS.PHASECHK.TRANS64.TRYWAIT P0, [R0+UR8+0x31870], R9 ;  /* 0x03187009000075a7 */ /* 0x000e640008001108 */
[----:B-1----:R-:W-:Y:S09]  /*10e0*/  @!P0 BRA `(.L_x_18) ;  /* 0x0000002c00ec8947 */ /* 0x002ff20003800000 */
.L_x_62:
[----:B------:R-:W-:Y:S01]  /*10f0*/  NOP ;  /* 0x0000000000007918 */ /* 0x000fe20000000000 */
[----:B------:R-:W-:-:S05]  /*1100*/  UMOV UR16, URZ ;  /* 0x000000ff00107c82 */ /* 0x000fca0008000000 */
.L_x_23:
[----:B------:R-:W-:Y:S01]  /*1110*/  ULEA UR10, UR15, UR8, 0x3 ;  /* 0x000000080f0a7291 */ /* 0x000fe2000f8e18ff */
[----:B-1----:R-:W-:Y:S01]  /*1120*/  SHF.L.U32 R9, R4, 0x1f, RZ ;  /* 0x0000001f04097819 */ /* 0x002fe200000006ff */
[----:B------:R-:W-:Y:S01]  /*1130*/  ULOP3.LUT UP0, UR14, UR16, 0x2, URZ, 0xc0, !UPT ;  /* 0x00000002100e7892 */ /* 0x000fe2000f80c0ff */
[----:B------:R-:W-:Y:S06]  /*1140*/  MOV R0, UR15 ;  /* 0x0000000f00007c02 */ /* 0x000fec0008000f00 */
[----:B------:R-:W1:Y:S02]  /*1150*/  SYNCS.PHASECHK.TRANS64.TRYWAIT P0, [UR10+0x31840], R9 ;  /* 0x03184009ff0075a7 */ /* 0x000e64000800110a */
[----:B-12---:R-:W-:Y:S05]  /*1160*/  @!P0 BRA `(.L_x_19) ;  /* 0x0000002c00ec8947 */ /* 0x006fea0003800000 */
.L_x_64:
[----:B------:R-:W-:Y:S01]  /*1170*/  NOP ;  /* 0x0000000000007918 */ /* 0x000fe20000000000 */
[----:B------:R-:W-:Y:S05]  /*1180*/  BRA.U UP0, `(.L_x_20) ;  /* 0x0000000100487547 */ /* 0x000fea000b800000 */
[----:B------:R-:W-:Y:S02]  /*1190*/  ULEA UR22, UR15, UR8, 0x9 ;  /* 0x000000080f167291 */ /* 0x000fe4000f8e48ff */
[----:B------:R-:W-:Y:S02]  /*11a0*/  ULEA UR9, UR15, UR8, 0xa ;  /* 0x000000080f097291 */ /* 0x000fe4000f8e50ff */
[----:B------:R-:W-:Y:S02]  /*11b0*/  UIADD3 UR22, UPT, UPT, UR22, 0x30000, URZ ;  /* 0x0003000016167890 */ /* 0x000fe4000fffe0ff */
[----:B------:R-:W-:Y:S02]  /*11c0*/  UIADD3 UR13, UPT, UPT, UR9, 0x30800, URZ ;  /* 0x00030800090d7890 */ /* 0x000fe4000fffe0ff */
[----:B------:R-:W-:Y:S02]  /*11d0*/  UIADD3 UR9, UPT, UPT, UR9, 0x30a00, URZ ;  /* 0x00030a0009097890 */ /* 0x000fe4000fffe0ff */
[----:B------:R-:W-:Y:S02]  /*11e0*/  USHF.R.U32.HI UR22, URZ, 0x4, UR22 ;  /* 0x00000004ff167899 */ /* 0x000fe40008011616 */
[----:B------:R-:W-:Y:S02]  /*11f0*/  USHF.R.U32.HI UR13, URZ, 0x4, UR13 ;  /* 0x00000004ff0d7899 */ /* 0x000fe4000801160d */
[----:B------:R-:W-:Y:S02]  /*1200*/  USHF.R.U32.HI UR9, URZ, 0x4, UR9 ;  /* 0x00000004ff097899 */ /* 0x000fe40008011609 */
[----:B------:R-:W-:Y:S02]  /*1210*/  ULOP3.LUT UR18, UR22, 0x3fe0, URZ, 0xc0, !UPT ;  /* 0x00003fe016127892 */ /* 0x000fe4000f8ec0ff */
[----:B------:R-:W-:Y:S02]  /*1220*/  ULOP3.LUT UR20, UR13, 0x3fc0, URZ, 0xc0, !UPT ;  /* 0x00003fc00d147892 */ /* 0x000fe4000f8ec0ff */
[----:B------:R-:W-:Y:S01]  /*1230*/  ULOP3.LUT UR22, UR9, 0x3fe0, URZ, 0xc0, !UPT ;  /* 0x00003fe009167892 */ /* 0x000fe2000f8ec0ff */
[----:B------:R-:W-:Y:S01]  /*1240*/  UMOV UR19, 0x4008 ;  /* 0x0000400800137882 */ /* 0x000fe20000000000 */
[----:B------:R-:W-:Y:S01]  /*1250*/  UMOV UR21, 0x4008 ;  /* 0x0000400800157882 */ /* 0x000fe20000000000 */
[----:B------:R-:W-:Y:S02]  /*1260*/  UMOV UR23, 0x4008 ;  /* 0x0000400800177882 */ /* 0x000fe40000000000 */
[----:B------:R2:W-:Y:S02]  /*1270*/  UTCCP.T.S.4x32dp128bit tmem[0x1c0], gdesc[UR18] ;  /* 0x0001c012ff0079e7 */ /* 0x0005e40009100000 */
[----:B------:R2:W-:Y:S02]  /*1280*/  UTCCP.T.S.4x32dp128bit tmem[0x1c4], gdesc[UR20] ;  /* 0x0001c414ff0079e7 */ /* 0x0005e40009100000 */
[----:B------:R2:W-:Y:S01]  /*1290*/  UTCCP.T.S.4x32dp128bit tmem[0x1c8], gdesc[UR22] ;  /* 0x0001c816ff0079e7 */ /* 0x0005e20009100000 */
[----:B------:R-:W-:Y:S02]  /*12a0*/  NOP ;  /* 0x0000000000007918 */ /* 0x000fe40000000000 */
.L_x_20:
[----:B------:R-:W-:Y:S01]  /*12b0*/  UISETP.NE.AND UP0, UPT, UR15, 0x3, UPT ;  /* 0x000000030f00788c */ /* 0x000fe2000bf05270 */
[----:B-1----:R-:W1:Y:S01]  /*12c0*/  SHFL.IDX PT, R2, R7, R0, 0x1f ;  /* 0x00001f0007027589 */ /* 0x002e6200000e0000 */
[----:B------:R-:W-:Y:S01]  /*12d0*/  UIADD3 UR9, UPT, UPT, UR15, 0x1, URZ ;  /* 0x000000010f097890 */ /* 0x000fe2000fffe0ff */
[----:B------:R-:W-:Y:S03]  /*12e0*/  NOP ;  /* 0x0000000000007918 */ /* 0x000fe60000000000 */
[----:B------:R-:W-:Y:S03]  /*12f0*/  USEL UR9, UR9, URZ, UP0 ;  /* 0x000000ff09097287 */ /* 0x000fe60008000000 */
[----:B------:R3:W4:Y:S01]  /*1300*/  SHFL.IDX PT, R6, R5, R0, 0x1f ;  /* 0x00001f0005067589 */ /* 0x00072200000e0000 */
[----:B------:R-:W-:Y:S02]  /*1310*/  USHF.L.U32 UR15, UR14, 0x4, URZ ;  /* 0x000000040e0f7899 */ /* 0x000fe400080006ff */
[----:B------:R-:W-:Y:S02]  /*1320*/  ULEA UR13, UR9, UR8, 0x3 ;  /* 0x00000008090d7291 */ /* 0x000fe4000f8e18ff */
[----:B------:R-:W-:Y:S01]  /*1330*/  ULEA UR14, UR14, 0x8b8, 0xd ;  /* 0x000008b80e0e7891 */ /* 0x000fe2000f8e68ff */
[----:B------:R-:W-:Y:S01]  /*1340*/  ISETP.NE.AND P0, PT, RZ, UR9, PT ;  /* 0x00000009ff007c0c */ /* 0x000fe2000bf05270 */
[----:B------:R-:W-:Y:S02]  /*1350*/  UISETP.NE.AND UP0, UPT, UR16, URZ, UPT ;  /* 0x000000ff1000728c */ /* 0x000fe4000bf05270 */
[----:B------:R-:W-:Y:S01]  /*1360*/  UPRMT UR15, UR15, 0x5410, UR14 ;  /* 0x000054100f0f7896 */ /* 0x000fe2000800000e */
[----:B------:R-:W-:Y:S01]  /*1370*/  SEL R11, RZ, 0x1, P0 ;  /* 0x00000001ff0b7807 */ /* 0x000fe20000000000 */
[----:B------:R-:W-:Y:S01]  /*1380*/  UIADD3 UR10, UPT, UPT, UR10, 0x31820, URZ ;  /* 0x000318200a0a7890 */ /* 0x000fe2000fffe0ff */
[----:B------:R-:W-:Y:S02]  /*1390*/  UMOV UR14, URZ ;  /* 0x000000ff000e7c82 */ /* 0x000fe40008000000 */
[----:B------:R-:W-:Y:S01]  /*13a0*/  LOP3.LUT R4, R4, R11, RZ, 0x3c, !PT ;  /* 0x0000000b04047212 */ /* 0x000fe200078e3cff */
[----:B--2---:R-:W-:Y:S01]  /*13b0*/  UMOV UR21, 0x40004040 ;  /* 0x4000404000157882 */ /* 0x004fe20000000000 */
[----:B------:R-:W-:Y:S01]  /*13c0*/  UMOV UR19, 0x40004040 ;  /* 0x4000404000137882 */ /* 0x000fe20000000000 */
[----:B------:R-:W-:Y:S01]  /*13d0*/  UMOV UR25, 0x40004040 ;  /* 0x4000404000197882 */ /* 0x000fe20000000000 */
[----:B------:R-:W-:Y:S01]  /*13e0*/  UMOV UR23, 0x40004040 ;  /* 0x4000404000177882 */ /* 0x000fe20000000000 */
[----:B------:R-:W-:Y:S01]  /*13f0*/  IMAD.U32 R9, R4, -0x80000000, RZ ;  /* 0x8000000004097824 */ /* 0x000fe200078e00ff */
[----:B------:R-:W-:Y:S01]  /*1400*/  UMOV UR29, 0x40004040 ;  /* 0x40004040001d7882 */ /* 0x000fe20000000000 */
[----:B------:R-:W-:Y:S01]  /*1410*/  UMOV UR27, 0x40004040 ;  /* 0x40004040001b7882 */ /* 0x000fe20000000000 */
[----:B------:R-:W-:Y:S01]  /*1420*/  UMOV UR33, 0x40004040 ;  /* 0x4000404000217882 */ /* 0x000fe20000000000 */
[----:B------:R-:W-:Y:S01]  /*1430*/  UMOV UR31, 0x40004040 ;  /* 0x40004040001f7882 */ /* 0x000fe20000000000 */
[----:B-1----:R-:W-:Y:S01]  /*1440*/  R2UR UR20, R2 ;  /* 0x00000000021472ca */ /* 0x002fe200000e0000 */
[----:B---3--:R-:W-:Y:S01]  /*1450*/  IMAD.U32 R0, RZ, RZ, UR9 ;  /* 0x00000009ff007e24 */ /* 0x008fe2000f8e00ff */
[----:B----4-:R-:W-:Y:S11]  /*1460*/  R2UR UR18, R6 ;  /* 0x00000000061272ca */ /* 0x010ff600000e0000 */
[----:B------:R-:W-:Y:S02]  /*1470*/  UIADD3 UR24, UPT, UPT, UR20, 0x2, URZ ;  /* 0x0000000214187890 */ /* 0x000fe4000fffe0ff */
[----:B------:R-:W-:Y:S01]  /*1480*/  UIADD3 UR22, UPT, UPT, UR18, 0x2, URZ ;  /* 0x0000000212167890 */ /* 0x000fe2000fffe0ff */
[----:B------:R1:W-:Y:S01]  /*1490*/  UTCQMMA gdesc[UR20], gdesc[UR18], tmem[UR12], tmem[UR14], idesc[UR15], tmem[UR6], UP0 ;  /* 0x00060e1214007dea */ /* 0x0003e2000800030c */
[----:B------:R-:W-:Y:S02]  /*14a0*/  UIADD3 UR28, UPT, UPT, UR20, 0x4, URZ ;  /* 0x00000004141c7890 */ /* 0x000fe4000fffe0ff */
[----:B------:R-:W-:Y:S02]  /*14b0*/  UIADD3 UR26, UPT, UPT, UR18, 0x4, URZ ;  /* 0x00000004121a7890 */ /* 0x000fe4000fffe0ff */
[----:B------:R-:W-:Y:S02]  /*14c0*/  UIADD3 UR32, UPT, UPT, UR20, 0x6, URZ ;  /* 0x0000000614207890 */ /* 0x000fe4000fffe0ff */
[----:B------:R-:W-:Y:S01]  /*14d0*/  UIADD3 UR30, UPT, UPT, UR18, 0x6, URZ ;  /* 0x00000006121e7890 */ /* 0x000fe2000fffe0ff */
[----:B------:R1:W-:Y:S04]  /*14e0*/  UTCQMMA gdesc[UR24], gdesc[UR22], tmem[UR12], tmem[UR14], idesc[UR15], tmem[UR6], UPT ;  /* 0x00060e1618007dea */ /* 0x0003e8000b80030c */
[----:B------:R1:W-:Y:S04]  /*14f0*/  UTCQMMA gdesc[UR28], gdesc[UR26], tmem[UR12], tmem[UR14], idesc[UR15], tmem[UR6], UPT ;  /* 0x00060e1a1c007dea */ /* 0x0003e8000b80030c */
[----:B------:R1:W-:Y:S01]  /*1500*/  UTCQMMA gdesc[UR32], gdesc[UR30], tmem[UR12], tmem[UR14], idesc[UR15], tmem[UR6], UPT ;  /* 0x00060e1e20007dea */ /* 0x0003e2000b80030c */
[----:B------:R1:W-:Y:S01]  /*1510*/  UTCBAR [UR10], URZ ;  /* 0x000000ff0a0073e9 */ /* 0x0003e200080000ff */
[----:B------:R-:W2:Y:S02]  /*1520*/  SYNCS.PHASECHK.TRANS64.TRYWAIT P0, [UR13+0x31840], R9 ;  /* 0x03184009ff0075a7 */ /* 0x000ea4000800110d */
[----:B-12---:R-:W-:Y:S05]  /*1530*/  @!P0 BRA `(.L_x_21) ;  /* 0x0000002c00148947 */ /* 0x006fea0003800000 */
.L_x_66:
[----:B------:R-:W-:Y:S01]  /*1540*/  UIADD3 UR10, UPT, UPT, UR16, 0x1, URZ ;  /* 0x00000001100a7890 */ /* 0x000fe2000fffe0ff */
[----:B-1----:R-:W1:Y:S01]  /*1550*/  SHFL.IDX PT, R2, R7, R0, 0x1f ;  /* 0x00001f0007027589 */ /* 0x002e6200000e0000 */
[----:B------:R-:W-:Y:S02]  /*1560*/  UIADD3 UR13, UPT, UPT, UR13, 0x31820, URZ ;  /* 0x000318200d0d7890 */ /* 0x000fe4000fffe0ff */
[----:B------:R-:W-:Y:S05]  /*1570*/  USHF.L.U32 UR14, UR10, 0xd, URZ ;  /* 0x0000000d0a0e7899 */ /* 0x000fea00080006ff */
[----:B------:R-:W2:Y:S01]  /*1580*/  SHFL.IDX PT, R6, R5, R0, 0x1f ;  /* 0x00001f0005067589 */ /* 0x000ea200000e0000 */
[----:B------:R-:W-:Y:S01]  /*1590*/  USHF.L.U32 UR15, UR10, 0x4, URZ ;  /* 0x000000040a0f7899 */ /* 0x000fe200080006ff */
[----:B------:R-:W-:Y:S01]  /*15a0*/  NOP ;  /* 0x0000000000007918 */ /* 0x000fe20000000000 */
[----:B------:R-:W-:Y:S01]  /*15b0*/  ULOP3.LUT UR14, UR14, 0x6000, URZ, 0xc0, !UPT ;  /* 0x000060000e0e7892 */ /* 0x000fe2000f8ec0ff */
[----:B------:R-:W-:Y:S01]  /*15c0*/  NOP ;  /* 0x0000000000007918 */ /* 0x000fe20000000000 */
[----:B------:R-:W-:Y:S02]  /*15d0*/  ULOP3.LUT UR15, UR15, 0x30, URZ, 0xc0, !UPT ;  /* 0x000000300f0f7892 */ /* 0x000fe4000f8ec0ff */
[----:B------:R-:W-:Y:S02]  /*15e0*/  ULOP3.LUT UR14, UR14, 0x8b8, URZ, 0xfc, !UPT ;  /* 0x000008b80e0e7892 */ /* 0x000fe4000f8efcff */
[----:B------:R-:W-:Y:S02]  /*15f0*/  UISETP.NE.AND UP0, UPT, UR10, 0x37, UPT ;  /* 0x000000370a00788c */ /* 0x000fe4000bf05270 */
[----:B------:R-:W-:Y:S01]  /*1600*/  UPRMT UR15, UR15, 0x5410, UR14 ;  /* 0x000054100f0f7896 */ /* 0x000fe2000800000e */
[----:B------:R-:W-:Y:S02]  /*1610*/  UMOV UR21, 0x40004040 ;  /* 0x4000404000157882 */ /* 0x000fe40000000000 */
[----:B------:R-:W-:Y:S01]  /*1620*/  UMOV UR14, URZ ;  /* 0x000000ff000e7c82 */ /* 0x000fe20008000000 */
[----:B------:R-:W-:Y:S01]  /*1630*/  UMOV UR19, 0x40004040 ;  /* 0x4000404000137882 */ /* 0x000fe20000000000 */
[----:B------:R-:W-:Y:S01]  /*1640*/  UMOV UR25, 0x40004040 ;  /* 0x4000404000197882 */ /* 0x000fe20000000000 */
[----:B------:R-:W-:Y:S01]  /*1650*/  UMOV UR23, 0x40004040 ;  /* 0x4000404000177882 */ /* 0x000fe20000000000 */
[----:B------:R-:W-:Y:S01]  /*1660*/  UMOV UR29, 0x40004040 ;  /* 0x40004040001d7882 */ /* 0x000fe20000000000 */
[----:B-1----:R-:W-:Y:S01]  /*1670*/  R2UR UR20, R2 ;  /* 0x00000000021472ca */ /* 0x002fe200000e0000 */
[----:B------:R-:W-:Y:S01]  /*1680*/  UMOV UR27, 0x40004040 ;  /* 0x40004040001b7882 */ /* 0x000fe20000000000 */
[----:B--2---:R-:W-:Y:S01]  /*1690*/  R2UR UR18, R6 ;  /* 0x00000000061272ca */ /* 0x004fe200000e0000 */
[----:B------:R-:W-:Y:S01]  /*16a0*/  UMOV UR33, 0x40004040 ;  /* 0x4000404000217882 */ /* 0x000fe20000000000 */
[----:B------:R-:W-:Y:S09]  /*16b0*/  UMOV UR31, 0x40004040 ;  /* 0x40004040001f7882 */ /* 0x000ff20000000000 */
[----:B------:R-:W-:Y:S02]  /*16c0*/  UIADD3 UR24, UPT, UPT, UR20, 0x2, URZ ;  /* 0x0000000214187890 */ /* 0x000fe4000fffe0ff */
[----:B------:R-:W-:Y:S01]  /*16d0*/  UIADD3 UR22, UPT, UPT, UR18, 0x2, URZ ;  /* 0x0000000212167890 */ /* 0x000fe2000fffe0ff */
[----:B------:R1:W-:Y:S01]  /*16e0*/  UTCQMMA gdesc[UR20], gdesc[UR18], tmem[UR12], tmem[UR14], idesc[UR15], tmem[UR4], UPT ;  /* 0x00040e1214007dea */ /* 0x0003e2000b80030c */
        /* <DEDUP_REMOVED lines=8> */
[----:B------:R-:W-:Y:S05]  /*1770*/  BRA.U UP0, `(.L_x_22) ;  /* 0x0000000100087547 */ /* 0x000fea000b800000 */
[----:B------:R2:W-:Y:S01]  /*1780*/  UTCBAR [UR11], URZ ;  /* 0x000000ff0b0073e9 */ /* 0x0005e200080000ff */
[----:B------:R-:W-:Y:S01]  /*1790*/  NOP ;  /* 0x0000000000007918 */ /* 0x000fe20000000000 */
.L_x_22:
[----:B------:R-:W-:Y:S02]  /*17a0*/  UISETP.NE.AND UP0, UPT, UR9, 0x3, UPT ;  /* 0x000000030900788c */ /* 0x000fe4000bf05270 */
[----:B------:R-:W-:Y:S02]  /*17b0*/  UIADD3 UR9, UPT, UPT, UR9, 0x1, URZ ;  /* 0x0000000109097890 */ /* 0x000fe4000fffe0ff */
[----:B------:R-:W-:Y:S02]  /*17c0*/  UIADD3 UR16, UPT, UPT, UR16, 0x2, URZ ;  /* 0x0000000210107890 */ /* 0x000fe4000fffe0ff */
[----:B-1----:R-:W-:Y:S02]  /*17d0*/  USEL UR15, UR9, URZ, UP0 ;  /* 0x000000ff090f7287 */ /* 0x002fe40008000000 */
[----:B------:R-:W-:Y:S04]  /*17e0*/  UISETP.NE.AND UP0, UPT, UR16, 0x38, UPT ;  /* 0x000000381000788c */ /* 0x000fe8000bf05270 */
[----:B------:R-:W-:Y:S04]  /*17f0*/  ISETP.NE.AND P0, PT, RZ, UR15, PT ;  /* 0x0000000fff007c0c */ /* 0x000fe8000bf05270 */
[----:B------:R-:W-:Y:S04]  /*1800*/  SEL R9, RZ, 0x1, P0 ;  /* 0x00000001ff097807 */ /* 0x000fe80000000000 */
[----:B------:R-:W-:Y:S01]  /*1810*/  LOP3.LUT R4, R4, R9, RZ, 0x3c, !PT ;  /* 0x0000000904047212 */ /* 0x000fe200078e3cff */
[----:B------:R-:W-:Y:S06]  /*1820*/  BRA.U UP0, `(.L_x_23) ;  /* 0xfffffff900387547 */ /* 0x000fec000b83ffff */
[----:B------:R-:W-:-:S13]  /*1830*/  ISETP.NE.AND P0, PT, R3, UR17, PT ;  /* 0x0000001103007c0c */ /* 0x000fda000bf05270 */
[----:B--2---:R-:W-:Y:S05]  /*1840*/  @!P0 EXIT ;  /* 0x000000000000894d */ /* 0x004fea0003800000 */
[----:B------:R-:W-:Y:S01]  /*1850*/  UIADD3 UR17, UPT, UPT, UR17, 0x1, URZ ;  /* 0x0000000111117890 */ /* 0x000fe2000fffe0ff */
[----:B------:R-:W-:Y:S11]  /*1860*/  BRA `(.L_x_24) ;  /* 0xfffffff400ec7947 */ /* 0x000ff6000383ffff */
.L_x_11:
[----:B------:R-:W-:-:S13]  /*1870*/  ELECT P0, URZ, PT ;  /* 0x0000000000ff782f */ /* 0x000fda0003800000 */
[----:B------:R-:W-:Y:S05]  /*1880*/  @!P0 BRA `(.L_x_13) ;  /* 0x0000000800608947 */ /* 0x000fea0003800000 */
[----:B------:R-:W1:Y:S02]  /*1890*/  S2R R2, SR_CTAID.X ;  /* 0x0000000000027919 */ /* 0x000e640000002500 */
[----:B-1----:R-:W-:-:S13]  /*18a0*/  ISETP.GE.U32.AND P0, PT, R2, R5, PT ;  /* 0x000000050200720c */ /* 0x002fda0003f06070 */
[----:B------:R-:W-:Y:S05]  /*18b0*/  @P0 EXIT ;  /* 0x000000000000094d */ /* 0x000fea0003800000 */
[----:B------:R-:W1:Y:S01]  /*18c0*/  LDC.64 R12, c[0x0][0x348] ;  /* 0x0000d200ff0c7b82 */ /* 0x000e620000000a00 */
[-C--:B------:R-:W-:Y:S01]  /*18d0*/  LOP3.LUT R0, RZ, R2.reuse, RZ, 0x33, !PT ;  /* 0x00000002ff007212 */ /* 0x080fe200078e33ff */
[----:B------:R-:W-:Y:S02]  /*18e0*/  HFMA2 R9, -RZ, RZ, 0, 0 ;  /* 0x00000000ff097431 */ /* 0x000fe400000001ff */
[----:B------:R-:W-:Y:S01]  /*18f0*/  IMAD.MOV.U32 R11, RZ, RZ, RZ ;  /* 0x000000ffff0b7224 */ /* 0x000fe200078e00ff */
[----:B------:R-:W-:Y:S01]  /*1900*/  MOV R3, R2 ;  /* 0x0000000200037202 */ /* 0x000fe20000000f00 */
[----:B------:R-:W-:-:S04]  /*1910*/  IMAD.IADD R0, R5, 0x1, R0 ;  /* 0x0000000105007824 */ /* 0x000fc800078e0200 */
[----:B------:R-:W-:-:S05]  /*1920*/  IMAD.HI.U32 R0, R0, -0x24149e11, RZ ;  /* 0xdbeb61ef00007827 */ /* 0x000fca00078e00ff */
[----:B------:R-:W-:-:S07]  /*1930*/  SHF.R.U32.HI R0, RZ, 0x7, R0 ;  /* 0x00000007ff007819 */ /* 0x000fce0000011600 */
.L_x_30:
[----:B------:R-:W-:Y:S02]  /*1940*/  SHF.R.U32.HI R4, RZ, 0x4, R3 ;  /* 0x00000004ff047819 */ /* 0x000fe40000011603 */
[----:B------:R-:W-:-:S03]  /*1950*/  MOV R6, 0x19c0 ;  /* 0x000019c000067802 */ /* 0x000fc60000000f00 */
[----:B------:R-:W-:-:S04]  /*1960*/  IMAD.HI.U32 R4, R4, 0xd79435f, RZ ;  /* 0x0d79435f04047827 */ /* 0x000fc800078e00ff */
[C---:B------:R-:W-:Y:S02]  /*1970*/  IMAD R35, R4.reuse, -0x10, R31 ;  /* 0xfffffff004237824 */ /* 0x040fe400078e021f */
[----:B------:R-:W-:-:S03]  /*1980*/  IMAD R3, R4, -0x130, R3 ;  /* 0xfffffed004037824 */ /* 0x000fc600078e0203 */
[----:B------:R-:W-:Y:S02]  /*1990*/  VIMNMX.U32 R35, PT, PT, R35, 0x10, PT ;  /* 0x0000001023237848 */ /* 0x000fe40003fe0000 */
[----:B------:R-:W-:Y:S02]  /*19a0*/  LOP3.LUT R7, R3, 0xffff, RZ, 0xc0, !PT ;  /* 0x0000ffff03077812 */ /* 0x000fe400078ec0ff */
[----:B-1----:R-:W-:Y:S05]  /*19b0*/  CALL.REL.NOINC `($__internal_3_$__cuda_sm20_div_u16) ;  /* 0x0000002800b47944 */ /* 0x002fea0003c00000 */
[----:B------:R-:W-:Y:S01]  /*19c0*/  PRMT R35, R35, 0x9910, RZ ;  /* 0x0000991023237816 */ /* 0x000fe200000000ff */
[----:B------:R-:W1:Y:S01]  /*19d0*/  S2R R5, SR_CgaCtaId ;  /* 0x0000000000057919 */ /* 0x000e620000008800 */
[----:B------:R-:W-:Y:S01]  /*19e0*/  PRMT R6, R36, 0x9910, RZ ;  /* 0x0000991024067816 */ /* 0x000fe200000000ff */
[----:B------:R-:W-:Y:S01]  /*19f0*/  IMAD.MOV.U32 R10, RZ, RZ, 0x100 ;  /* 0x00000100ff0a7424 */ /* 0x000fe200078e00ff */
[----:B------:R-:W-:Y:S02]  /*1a00*/  MOV R8, 0x400 ;  /* 0x0000040000087802 */ /* 0x000fe40000000f00 */
[----:B------:R-:W-:Y:S01]  /*1a10*/  MOV R14, RZ ;  /* 0x000000ff000e7202 */ /* 0x000fe20000000f00 */
[----:B------:R-:W-:-:S04]  /*1a20*/  IMAD R6, R35, R6, RZ ;  /* 0x0000000623067224 */ /* 0x000fc800078e02ff */
[----:B------:R-:W-:-:S05]  /*1a30*/  IMAD.MOV R6, RZ, RZ, -R6 ;  /* 0x000000ffff067224 */ /* 0x000fca00078e0a06 */
[----:B------:R-:W-:-:S05]  /*1a40*/  PRMT R6, R6, 0x7710, RZ ;  /* 0x0000771006067816 */ /* 0x000fca00000000ff */
[----:B------:R-:W-:-:S05]  /*1a50*/  IMAD.IADD R6, R3, 0x1, R6 ;  /* 0x0000000103067824 */ /* 0x000fca00078e0206 */
[----:B------:R-:W-:Y:S02]  /*1a60*/  LOP3.LUT R7, R6, 0xffff, RZ, 0xc0, !PT ;  /* 0x0000ffff06077812 */ /* 0x000fe400078ec0ff */
[----:B------:R-:W-:-:S03]  /*1a70*/  LOP3.LUT R6, R36, 0xffff, RZ, 0xc0, !PT ;  /* 0x0000ffff24067812 */ /* 0x000fc600078ec0ff */
[----:B------:R-:W-:Y:S01]  /*1a80*/  IMAD R7, R4, 0x10, R7 ;  /* 0x0000001004077824 */ /* 0x000fe200078e0207 */
[----:B-1----:R-:W-:Y:S01]  /*1a90*/  LEA R3, R5, R8, 0x18 ;  /* 0x0000000805037211 */ /* 0x002fe200078ec0ff */
[----:B------:R-:W-:-:S03]  /*1aa0*/  IMAD R6, R6, 0xe0, RZ ;  /* 0x000000e006067824 */ /* 0x000fc600078e02ff */
[----:B------:R-:W-:-:S07]  /*1ab0*/  SHF.L.U32 R7, R7, 0x7, RZ ;  /* 0x0000000707077819 */ /* 0x000fce00000006ff */
.L_x_29:
[----:B------:R-:W-:Y:S01]  /*1ac0*/  LOP3.LUT R9, R9, 0x1, RZ, 0x3c, !PT ;  /* 0x0000000109097812 */ /* 0x000fe200078e3cff */
[----:B------:R-:W-:Y:S05]  /*1ad0*/  YIELD ;  /* 0x0000000000007946 */ /* 0x000fea0003800000 */
[----:B------:R-:W-:-:S04]  /*1ae0*/  SHF.L.U32 R4, R9, 0x1f, RZ ;  /* 0x0000001f09047819 */ /* 0x000fc800000006ff */
[----:B-1----:R-:W1:Y:S02]  /*1af0*/  SYNCS.PHASECHK.TRANS64.TRYWAIT P0, [R3+URZ+0x31820], R4 ;  /* 0x03182004030075a7 */ /* 0x002e6400080011ff */
[----:B-12---:R-:W-:Y:S05]  /*1b00*/  @!P0 BRA `(.L_x_25) ;  /* 0x0000002400bc8947 */ /* 0x006fea0003800000 */
.L_x_68:
[----:B------:R-:W2:Y:S01]  /*1b10*/  LDCU.64 UR12, c[0x0][0x348] ;  /* 0x00006900ff0c77ac */ /* 0x000ea20008000a00 */
[C---:B------:R-:W-:Y:S01]  /*1b20*/  IADD3 R18, P1, PT, R12.reuse, 0x40, RZ ;  /* 0x000000400c127810 */ /* 0x040fe20007f3e0ff */
[----:B------:R-:W-:Y:S01]  /*1b30*/  IMAD.MOV.U32 R8, RZ, RZ, 0xb580 ;  /* 0x0000b580ff087424 */ /* 0x000fe200078e00ff */
[----:B------:R-:W-:Y:S01]  /*1b40*/  IADD3 R16, P0, PT, R12, 0xc0, RZ ;  /* 0x000000c00c107810 */ /* 0x000fe20007f1e0ff */
[----:B------:R-:W-:Y:S01]  /*1b50*/  UMOV UR20, 0x0 ;  /* 0x0000000000147882 */ /* 0x000fe20000000000 */
[----:B------:R-:W-:Y:S01]  /*1b60*/  R2UR UR10, R10 ;  /* 0x000000000a0a72ca */ /* 0x000fe200000e0000 */
[--C-:B------:R-:W-:Y:S01]  /*1b70*/  IMAD.X R19, RZ, RZ, R13.reuse, P1 ;  /* 0x000000ffff137224 */ /* 0x100fe200008e060d */
[----:B------:R-:W-:Y:S01]  /*1b80*/  R2UR UR16, R3 ;  /* 0x00000000031072ca */ /* 0x000fe200000e0000 */
[----:B------:R-:W-:Y:S01]  /*1b90*/  IMAD.X R17, RZ, RZ, R13, P0 ;  /* 0x000000ffff117224 */ /* 0x000fe200000e060d */
[----:B------:R-:W-:Y:S01]  /*1ba0*/  R2UR UR11, R7 ;  /* 0x00000000070b72ca */ /* 0x000fe200000e0000 */
[----:B------:R-:W-:Y:S01]  /*1bb0*/  UMOV UR21, 0x10000000 ;  /* 0x1000000000157882 */ /* 0x000fe20000000000 */
[----:B------:R-:W-:Y:S01]  /*1bc0*/  R2UR UR28, R18 ;  /* 0x00000000121c72ca */ /* 0x000fe200000e0000 */
[----:B------:R-:W-:Y:S01]  /*1bd0*/  IMAD.U32 R4, R9, -0x80000000, RZ ;  /* 0x8000000009047824 */ /* 0x000fe200078e00ff */
[----:B------:R-:W-:-:S02]  /*1be0*/  R2UR UR29, R19 ;  /* 0x00000000131d72ca */ /* 0x000fc400000e0000 */
[----:B------:R-:W-:Y:S02]  /*1bf0*/  R2UR UR7, R6 ;  /* 0x00000000060772ca */ /* 0x000fe400000e0000 */
[----:B------:R-:W-:Y:S01]  /*1c00*/  R2UR UR26, R16 ;  /* 0x00000000101a72ca */ /* 0x000fe200000e0000 */
[----:B--2---:R-:W-:Y:S01]  /*1c10*/  UIADD3 UR24, UP1, UPT, UR12, 0x140, URZ ;  /* 0x000001400c187890 */ /* 0x004fe2000ff3e0ff */
[----:B------:R-:W-:Y:S01]  /*1c20*/  R2UR UR27, R17 ;  /* 0x00000000111b72ca */ /* 0x000fe200000e0000 */
[----:B------:R-:W-:Y:S01]  /*1c30*/  UIADD3 UR22, UP0, UPT, UR12, 0x1c0, URZ ;  /* 0x000001c00c167890 */ /* 0x000fe2000ff1e0ff */
[----:B------:R-:W-:Y:S01]  /*1c40*/  R2UR UR15, R14 ;  /* 0x000000000e0f72ca */ /* 0x000fe200000e0000 */
[----:B------:R-:W-:Y:S02]  /*1c50*/  UIADD3 UR10, UPT, UPT, UR10, -0x100, URZ ;  /* 0xffffff000a0a7890 */ /* 0x000fe4000fffe0ff */
[----:B------:R-:W-:Y:S02]  /*1c60*/  UIADD3 UR8, UPT, UPT, UR16, 0x4000, URZ ;  /* 0x0000400010087890 */ /* 0x000fe4000fffe0ff */
[----:B------:R-:W-:-:S02]  /*1c70*/  UIADD3 UR9, UPT, UPT, UR16, 0x31800, URZ ;  /* 0x0003180010097890 */ /* 0x000fc4000fffe0ff */
[----:B------:R-:W-:Y:S02]  /*1c80*/  UIADD3 UR4, UPT, UPT, UR16, 0x14000, URZ ;  /* 0x0001400010047890 */ /* 0x000fe4000fffe0ff */
[----:B------:R-:W-:Y:S02]  /*1c90*/  UIADD3 UR12, UPT, UPT, UR16, 0x30000, URZ ;  /* 0x00030000100c7890 */ /* 0x000fe4000fffe0ff */
[----:B------:R-:W-:Y:S02]  /*1ca0*/  UIADD3.X UR25, UPT, UPT, URZ, UR13, URZ, UP1, !UPT ;  /* 0x0000000dff197290 */ /* 0x000fe40008ffe4ff */
[----:B------:R-:W-:Y:S01]  /*1cb0*/  UIADD3 UR16, UPT, UPT, UR16, 0x30800, URZ ;  /* 0x0003080010107890 */ /* 0x000fe2000fffe0ff */
[----:B------:R2:W-:Y:S01]  /*1cc0*/  UTMALDG.2D [UR8], [UR28], desc[UR20] ;  /* 0x000014081c0075b4 */ /* 0x0005e20008009000 */
[----:B------:R-:W-:Y:S01]  /*1cd0*/  UIADD3.X UR23, UPT, UPT, URZ, UR13, URZ, UP0, !UPT ;  /* 0x0000000dff177290 */ /* 0x000fe200087fe4ff */
[----:B------:R-:W-:Y:S01]  /*1ce0*/  UMOV UR5, UR9 ;  /* 0x0000000900057c82 */ /* 0x000fe20008000000 */
[----:B------:R-:W-:Y:S01]  /*1cf0*/  UMOV UR6, UR10 ;  /* 0x0000000a00067c82 */ /* 0x000fe20008000000 */
[----:B------:R-:W-:Y:S01]  /*1d00*/  UMOV UR14, UR11 ;  /* 0x0000000b000e7c82 */ /* 0x000fe20008000000 */
[----:B------:R-:W-:Y:S01]  /*1d10*/  UMOV UR13, UR9 ;  /* 0x00000009000d7c82 */ /* 0x000fe20008000000 */
[----:B------:R-:W-:Y:S01]  /*1d20*/  UMOV UR18, UR7 ;  /* 0x0000000700127c82 */ /* 0x000fe20008000000 */
[----:B------:R2:W-:Y:S01]  /*1d30*/  UTMALDG.2D [UR4], [UR26], desc[UR20] ;  /* 0x000014041a0075b4 */ /* 0x0005e20008009000 */
[----:B------:R-:W-:Y:S01]  /*1d40*/  UMOV UR19, UR15 ;  /* 0x0000000f00137c82 */ /* 0x000fe20008000000 */
[----:B------:R-:W-:Y:S01]  /*1d50*/  UMOV UR17, UR9 ;  /* 0x0000000900117c82 */ /* 0x000fe20008000000 */
[----:B------:R2:W-:Y:S01]  /*1d60*/  UTMALDG.2D [UR12], [UR24], desc[UR20] ;  /* 0x0000140c180075b4 */ /* 0x0005e20008009000 */
[----:B------:R2:W-:Y:S01]  /*1d70*/  UTMALDG.2D [UR16], [UR22], desc[UR20] ;  /* 0x00001410160075b4 */ /* 0x0005e20008009000 */
[----:B------:R2:W-:Y:S01]  /*1d80*/  SYNCS.ARRIVE.TRANS64 RZ, [R3+URZ+0x31800], R8 ;  /* 0x0318000803ff79a7 */ /* 0x0005e200080000ff */
[----:B------:R-:W3:Y:S02]  /*1d90*/  SYNCS.PHASECHK.TRANS64.TRYWAIT P0, [R3+URZ+0x31828], R4 ;  /* 0x03182804030075a7 */ /* 0x000ee400080011ff */
[----:B--23--:R-:W-:Y:S05]  /*1da0*/  @!P0 BRA `(.L_x_26) ;  /* 0x0000002400308947 */ /* 0x00cfea0003800000 */
.L_x_70:
[----:B------:R-:W-:Y:S01]  /*1db0*/  R2UR UR10, R10 ;  /* 0x000000000a0a72ca */ /* 0x000fe200000e0000 */
[----:B------:R-:W-:Y:S01]  /*1dc0*/  IMAD.MOV.U32 R8, RZ, RZ, 0xb000 ;  /* 0x0000b000ff087424 */ /* 0x000fe200078e00ff */
[----:B------:R-:W-:Y:S01]  /*1dd0*/  R2UR UR4, R3 ;  /* 0x00000000030472ca */ /* 0x000fe200000e0000 */
[----:B------:R-:W-:Y:S01]  /*1de0*/  UMOV UR14, 0x0 ;  /* 0x00000000000e7882 */ /* 0x000fe20000000000 */
[----:B------:R-:W-:Y:S01]  /*1df0*/  R2UR UR16, R18 ;  /* 0x00000000121072ca */ /* 0x000fe200000e0000 */
[----:B------:R-:W-:Y:S01]  /*1e00*/  UMOV UR15, 0x10000000 ;  /* 0x10000000000f7882 */ /* 0x000fe20000000000 */
[----:B------:R-:W-:Y:S02]  /*1e10*/  R2UR UR17, R19 ;  /* 0x00000000131172ca */ /* 0x000fe400000e0000 */
[----:B------:R-:W-:Y:S02]  /*1e20*/  R2UR UR11, R7 ;  /* 0x00000000070b72ca */ /* 0x000fe400000e0000 */
[----:B------:R-:W-:-:S02]  /*1e30*/  R2UR UR12, R16 ;  /* 0x00000000100c72ca */ /* 0x000fc400000e0000 */
[----:B------:R-:W-:Y:S01]  /*1e40*/  R2UR UR13, R17 ;  /* 0x00000000110d72ca */ /* 0x000fe200000e0000 */
[----:B------:R-:W-:Y:S01]  /*1e50*/  UIADD3 UR10, UPT, UPT, UR10, -0x80, URZ ;  /* 0xffffff800a0a7890 */ /* 0x000fe2000fffe0ff */
[----:B------:R-:W-:Y:S01]  /*1e60*/  R2UR UR7, R6 ;  /* 0x00000000060772ca */ /* 0x000fe200000e0000 */
[----:B------:R-:W-:Y:S02]  /*1e70*/  UIADD3 UR8, UPT, UPT, UR4, 0x8000, URZ ;  /* 0x0000800004087890 */ /* 0x000fe4000fffe0ff */
[----:B------:R-:W-:Y:S02]  /*1e80*/  UIADD3 UR9, UPT, UPT, UR4, 0x31808, URZ ;  /* 0x0003180804097890 */ /* 0x000fe4000fffe0ff */
[----:B------:R-:W-:Y:S01]  /*1e90*/  UIADD3 UR4, UPT, UPT, UR4, 0x1b000, URZ ;  /* 0x0001b00004047890 */ /* 0x000fe2000fffe0ff */
[----:B------:R-:W-:-:S04]  /*1ea0*/  UMOV UR6, UR10 ;  /* 0x0000000a00067c82 */ /* 0x000fc80008000000 */
[----:B------:R-:W-:Y:S02]  /*1eb0*/  UMOV UR5, UR9 ;  /* 0x0000000900057c82 */ /* 0x000fe40008000000 */
[----:B------:R2:W-:Y:S02]  /*1ec0*/  UTMALDG.2D [UR8], [UR16], desc[UR14] ;  /* 0x00000e08100075b4 */ /* 0x0005e40008009000 */
[----:B------:R2:W-:Y:S01]  /*1ed0*/  UTMALDG.2D [UR4], [UR12], desc[UR14] ;  /* 0x00000e040c0075b4 */ /* 0x0005e20008009000 */
[----:B------:R2:W-:Y:S01]  /*1ee0*/  SYNCS.ARRIVE.TRANS64 RZ, [R3+URZ+0x31808], R8 ;  /* 0x0318080803ff79a7 */ /* 0x0005e200080000ff */
[----:B------:R-:W3:Y:S02]  /*1ef0*/  SYNCS.PHASECHK.TRANS64.TRYWAIT P0, [R3+URZ+0x31830], R4 ;  /* 0x03183004030075a7 */ /* 0x000ee400080011ff */
[----:B--23--:R-:W-:Y:S05]  /*1f00*/  @!P0 BRA `(.L_x_27) ;  /* 0x0000002000f08947 */ /* 0x00cfea0003800000 */
.L_x_72:
[----:B------:R-:W-:Y:S01]  /*1f10*/  R2UR UR4, R3 ;  /* 0x00000000030472ca */ /* 0x000fe200000e0000 */
[----:B------:R-:W-:Y:S01]  /*1f20*/  UMOV UR14, 0x0 ;  /* 0x00000000000e7882 */ /* 0x000fe20000000000 */
[----:B------:R-:W-:Y:S01]  /*1f30*/  R2UR UR10, R10 ;  /* 0x000000000a0a72ca */ /* 0x000fe200000e0000 */
[----:B------:R-:W-:Y:S01]  /*1f40*/  UMOV UR15, 0x10000000 ;  /* 0x10000000000f7882 */ /* 0x000fe20000000000 */
[----:B------:R-:W-:Y:S01]  /*1f50*/  R2UR UR16, R18 ;  /* 0x00000000121072ca */ /* 0x000fe200000e0000 */
[----:B-1----:R-:W-:Y:S01]  /*1f60*/  VIADD R5, R10, 0x80 ;  /* 0x000000800a057836 */ /* 0x002fe20000000000 */
[----:B------:R-:W-:Y:S02]  /*1f70*/  R2UR UR17, R19 ;  /* 0x00000000131172ca */ /* 0x000fe400000e0000 */
[----:B------:R-:W-:Y:S02]  /*1f80*/  R2UR UR11, R7 ;  /* 0x00000000070b72ca */ /* 0x000fe400000e0000 */
[----:B------:R-:W-:-:S02]  /*1f90*/  R2UR UR12, R16 ;  /* 0x00000000100c72ca */ /* 0x000fc400000e0000 */
[----:B------:R-:W-:Y:S01]  /*1fa0*/  R2UR UR13, R17 ;  /* 0x00000000110d72ca */ /* 0x000fe200000e0000 */
[----:B------:R-:W-:Y:S01]  /*1fb0*/  UIADD3 UR8, UPT, UPT, UR4, 0xc000, URZ ;  /* 0x0000c00004087890 */ /* 0x000fe2000fffe0ff */
[----:B------:R-:W-:Y:S01]  /*1fc0*/  R2UR UR7, R6 ;  /* 0x00000000060772ca */ /* 0x000fe200000e0000 */
[----:B------:R-:W-:Y:S02]  /*1fd0*/  UIADD3 UR9, UPT, UPT, UR4, 0x31810, URZ ;  /* 0x0003181004097890 */ /* 0x000fe4000fffe0ff */
[----:B------:R-:W-:Y:S01]  /*1fe0*/  UIADD3 UR4, UPT, UPT, UR4, 0x22000, URZ ;  /* 0x0002200004047890 */ /* 0x000fe2000fffe0ff */
[----:B------:R-:W-:-:S04]  /*1ff0*/  UMOV UR6, UR10 ;  /* 0x0000000a00067c82 */ /* 0x000fc80008000000 */
[----:B------:R-:W-:Y:S02]  /*2000*/  UMOV UR5, UR9 ;  /* 0x0000000900057c82 */ /* 0x000fe40008000000 */
[----:B------:R1:W-:Y:S03]  /*2010*/  UTMALDG.2D [UR8], [UR16], desc[UR14] ;  /* 0x00000e08100075b4 */ /* 0x0003e60008009000 */
[----:B------:R1:W-:Y:S01]  /*2020*/  UTMALDG.2D [UR4], [UR12], desc[UR14] ;  /* 0x00000e040c0075b4 */ /* 0x0003e20008009000 */
[----:B------:R1:W-:Y:S01]  /*2030*/  SYNCS.ARRIVE.TRANS64 RZ, [R3+URZ+0x31810], R8 ;  /* 0x0318100803ff79a7 */ /* 0x0003e200080000ff */
[----:B------:R-:W2:Y:S02]  /*2040*/  SYNCS.PHASECHK.TRANS64.TRYWAIT P0, [R3+URZ+0x31838], R4 ;  /* 0x03183804030075a7 */ /* 0x000ea400080011ff */
[----:B-12---:R-:W-:Y:S05]  /*2050*/  @!P0 BRA `(.L_x_28) ;  /* 0x0000002000b48947 */ /* 0x006fea0003800000 */
.L_x_74:
[----:B------:R-:W-:Y:S01]  /*2060*/  R2UR UR4, R3 ;  /* 0x00000000030472ca */ /* 0x000fe200000e0000 */
[----:B------:R-:W-:Y:S01]  /*2070*/  VIADD R10, R10, 0x200 ;  /* 0x000002000a0a7836 */ /* 0x000fe20000000000 */
[----:B------:R-:W-:Y:S01]  /*2080*/  R2UR UR10, R5 ;  /* 0x00000000050a72ca */ /* 0x000fe200000e0000 */
[----:B------:R-:W-:Y:S01]  /*2090*/  UMOV UR14, 0x0 ;  /* 0x00000000000e7882 */ /* 0x000fe20000000000 */
[----:B------:R-:W-:Y:S01]  /*20a0*/  R2UR UR16, R18 ;  /* 0x00000000121072ca */ /* 0x000fe200000e0000 */
[----:B------:R-:W-:Y:S01]  /*20b0*/  UMOV UR15, 0x10000000 ;  /* 0x10000000000f7882 */ /* 0x000fe20000000000 */
[----:B------:R-:W-:Y:S01]  /*20c0*/  R2UR UR17, R19 ;  /* 0x00000000131172ca */ /* 0x000fe200000e0000 */
[----:B------:R-:W-:Y:S01]  /*20d0*/  VIADD R14, R14, 0x1 ;  /* 0x000000010e0e7836 */ /* 0x000fe20000000000 */
[----:B------:R-:W-:Y:S02]  /*20e0*/  R2UR UR11, R7 ;  /* 0x00000000070b72ca */ /* 0x000fe400000e0000 */
[----:B------:R-:W-:-:S02]  /*20f0*/  R2UR UR12, R16 ;  /* 0x00000000100c72ca */ /* 0x000fc400000e0000 */
[----:B------:R-:W-:Y:S01]  /*2100*/  R2UR UR13, R17 ;  /* 0x00000000110d72ca */ /* 0x000fe200000e0000 */
[----:B------:R-:W-:Y:S01]  /*2110*/  UIADD3 UR8, UPT, UPT, UR4, 0x10000, URZ ;  /* 0x0001000004087890 */ /* 0x000fe2000fffe0ff */
[----:B------:R-:W-:Y:S01]  /*2120*/  R2UR UR7, R6 ;  /* 0x00000000060772ca */ /* 0x000fe200000e0000 */
[----:B------:R-:W-:Y:S01]  /*2130*/  UIADD3 UR9, UPT, UPT, UR4, 0x31818, URZ ;  /* 0x0003181804097890 */ /* 0x000fe2000fffe0ff */
[----:B------:R-:W-:Y:S01]  /*2140*/  ISETP.NE.AND P0, PT, R10, 0x1d00, PT ;  /* 0x00001d000a00780c */ /* 0x000fe20003f05270 */
[----:B------:R-:W-:Y:S01]  /*2150*/  UIADD3 UR4, UPT, UPT, UR4, 0x29000, URZ ;  /* 0x0002900004047890 */ /* 0x000fe2000fffe0ff */
[----:B------:R-:W-:-:S04]  /*2160*/  UMOV UR6, UR10 ;  /* 0x0000000a00067c82 */ /* 0x000fc80008000000 */
[----:B------:R-:W-:Y:S02]  /*2170*/  UMOV UR5, UR9 ;  /* 0x0000000900057c82 */ /* 0x000fe40008000000 */
[----:B------:R2:W-:Y:S03]  /*2180*/  UTMALDG.2D [UR8], [UR16], desc[UR14] ;  /* 0x00000e08100075b4 */ /* 0x0005e60008009000 */
[----:B------:R2:W-:Y:S01]  /*2190*/  UTMALDG.2D [UR4], [UR12], desc[UR14] ;  /* 0x00000e040c0075b4 */ /* 0x0005e20008009000 */
[----:B------:R2:W-:Y:S01]  /*21a0*/  SYNCS.ARRIVE.TRANS64 RZ, [R3+URZ+0x31818], R8 ;  /* 0x0318180803ff79a7 */ /* 0x0005e200080000ff */
[----:B------:R-:W-:Y:S05]  /*21b0*/  @P0 BRA `(.L_x_29) ;  /* 0xfffffff800400947 */ /* 0x000fea000383ffff */
[----:B------:R-:W-:-:S13]  /*21c0*/  ISETP.NE.AND P0, PT, R11, R0, PT ;  /* 0x000000000b00720c */ /* 0x000fda0003f05270 */
[----:B--2---:R-:W-:Y:S05]  /*21d0*/  @!P0 EXIT ;  /* 0x000000000000894d */ /* 0x004fea0003800000 */
[----:B------:R-:W-:-:S05]  /*21e0*/  IADD3 R11, PT, PT, R11, 0x1, RZ ;  /* 0x000000010b0b7810 */ /* 0x000fca0007ffe0ff */
[----:B-1----:R-:W-:Y:S01]  /*21f0*/  IMAD R3, R11, 0x95, R2 ;  /* 0x000000950b037824 */ /* 0x002fe200078e0202 */
[----:B------:R-:W-:Y:S06]  /*2200*/  BRA `(.L_x_30) ;  /* 0xfffffff400cc7947 */ /* 0x000fec000383ffff */
.L_x_13:
[----:B------:R-:W-:-:S04]  /*2210*/  LOP3.LUT R0, R3, 0xfffffffc, RZ, 0xc0, !PT ;  /* 0xfffffffc03007812 */ /* 0x000fc800078ec0ff */
[----:B------:R-:W-:-:S13]  /*2220*/  ISETP.NE.AND P0, PT, R0, 0x4, PT ;  /* 0x000000040000780c */ /* 0x000fda0003f05270 */
[----:B-1----:R-:W-:Y:S05]  /*2230*/  @P0 EXIT ;  /* 0x000000000000094d */ /* 0x002fea0003800000 */
[----:B------:R-:W1:Y:S01]  /*2240*/  S2R R0, SR_CgaCtaId ;  /* 0x0000000000007919 */ /* 0x000e620000008800 */
[----:B------:R-:W-:-:S04]  /*2250*/  MOV R7, 0x400 ;  /* 0x0000040000077802 */ /* 0x000fc80000000f00 */
[----:B-1----:R-:W-:-:S05]  /*2260*/  LEA R0, R0, R7, 0x18 ;  /* 0x0000000700007211 */ /* 0x002fca00078ec0ff */
[----:B------:R-:W1:Y:S02]  /*2270*/  LDS R2, [R0+0x31880] ;  /* 0x0318800000027984 */ /* 0x000e640000000800 */
[----:B-1----:R-:W-:-:S13]  /*2280*/  ISETP.NE.AND P0, PT, R2, RZ, PT ;  /* 0x000000ff0200720c */ /* 0x002fda0003f05270 */
[----:B------:R-:W-:Y:S05]  /*2290*/  @!P0 BRA `(.L_x_31) ;  /* 0x0000000000048947 */ /* 0x000fea0003800000 */
[----:B------:R-:W-:Y:S05]  /*22a0*/  BPT.TRAP 0x1 ;  /* 0x000000040000795c */ /* 0x000fea0000300000 */
.L_x_31:
[----:B------:R-:W1:Y:S01]  /*22b0*/  S2UR UR4, SR_CTAID.X ;  /* 0x00000000000479c3 */ /* 0x000e620000002500 */
[----:B------:R-:W-:Y:S02]  /*22c0*/  IADD3 R3, PT, PT, R3, -0x4, RZ ;  /* 0xfffffffc03037810 */ /* 0x000fe40007ffe0ff */
[----:B-1----:R-:W-:-:S13]  /*22d0*/  ISETP.LE.U32.AND P0, PT, R5, UR4, PT ;  /* 0x0000000405007c0c */ /* 0x002fda000bf03070 */
[----:B------:R-:W-:Y:S05]  /*22e0*/  @P0 BRA `(.L_x_32) ;  /* 0x0000001800d00947 */ /* 0x000fea0003800000 */
[----:B------:R-:W-:Y:S01]  /*22f0*/  IMAD.U32 R29, RZ, RZ, UR4 ;  /* 0x00000004ff1d7e24 */ /* 0x000fe2000f8e00ff */
[----:B------:R-:W-:Y:S01]  /*2300*/  MOV R20, 0xffffffff ;  /* 0xffffffff00147802 */ /* 0x000fe20000000f00 */
[----:B------:R-:W-:Y:S02]  /*2310*/  IMAD.SHL.U32 R2, R21, 0x4, RZ ;  /* 0x0000000415027824 */ /* 0x000fe400078e00ff */
[----:B------:R-:W-:Y:S01]  /*2320*/  IMAD.SHL.U32 R30, R3, 0x800, RZ ;  /* 0x00000800031e7824 */ /* 0x000fe200078e00ff */
[----:B------:R-:W-:Y:S01]  /*2330*/  LOP3.LUT R22, RZ, R29, RZ, 0x33, !PT ;  /* 0x0000001dff167212 */ /* 0x000fe200078e33ff */
[C---:B------:R-:W-:Y:S01]  /*2340*/  VIADD R26, R2.reuse, 0x1 ;  /* 0x00000001021a7836 */ /* 0x040fe20000000000 */
[----:B------:R-:W-:Y:S01]  /*2350*/  SHF.R.U32.HI R28, RZ, 0x3, R2 ;  /* 0x00000003ff1c7819 */ /* 0x000fe20000011602 */
[C---:B------:R-:W-:Y:S01]  /*2360*/  VIADD R4, R2.reuse, 0x2 ;  /* 0x0000000202047836 */ /* 0x040fe20000000000 */
[----:B------:R-:W-:Y:S01]  /*2370*/  IADD3 R24, PT, PT, R2, 0x3, RZ ;  /* 0x0000000302187810 */ /* 0x000fe20007ffe0ff */
[----:B------:R-:W-:Y:S01]  /*2380*/  IMAD.IADD R22, R5, 0x1, R22 ;  /* 0x0000000105167824 */ /* 0x000fe200078e0216 */
[----:B------:R-:W-:Y:S01]  /*2390*/  LOP3.LUT R5, R28, 0x3, RZ, 0xc0, !PT ;  /* 0x000000031c057812 */ /* 0x000fe200078ec0ff */
[----:B------:R-:W-:Y:S01]  /*23a0*/  IMAD.MOV.U32 R21, RZ, RZ, RZ ;  /* 0x000000ffff157224 */ /* 0x000fe200078e00ff */
[----:B------:R-:W-:Y:S01]  /*23b0*/  PRMT R23, R29, 0x7610, R23 ;  /* 0x000076101d177816 */ /* 0x000fe20000000017 */
[----:B------:R-:W-:Y:S01]  /*23c0*/  IMAD.HI.U32 R22, R22, -0x24149e11, RZ ;  /* 0xdbeb61ef16167827 */ /* 0x000fe200078e00ff */
[----:B------:R-:W-:-:S02]  /*23d0*/  LOP3.LUT R26, R5, 0x5, R26, 0x78, !PT ;  /* 0x00000005051a7812 */ /* 0x000fc400078e781a */
[C---:B------:R-:W-:Y:S02]  /*23e0*/  LOP3.LUT R25, R5.reuse, 0x6, R4, 0x78, !PT ;  /* 0x0000000605197812 */ /* 0x040fe400078e7804 */
[----:B------:R-:W-:Y:S02]  /*23f0*/  SHF.R.U32.HI R22, RZ, 0x7, R22 ;  /* 0x00000007ff167819 */ /* 0x000fe40000011616 */
[C---:B------:R-:W-:Y:S02]  /*2400*/  LOP3.LUT R27, R5.reuse, 0x4, R2, 0xf8, !PT ;  /* 0x00000004051b7812 */ /* 0x040fe400078ef802 */
[----:B------:R-:W-:Y:S01]  /*2410*/  LOP3.LUT R24, R5, 0x7, R24, 0x78, !PT ;  /* 0x0000000705187812 */ /* 0x000fe200078e7818 */
[----:B------:R-:W-:-:S07]  /*2420*/  IMAD.MOV R22, RZ, RZ, -R22 ;  /* 0x000000ffff167224 */ /* 0x000fce00078e0a16 */
.L_x_55:
[----:B------:R-:W-:Y:S01]  /*2430*/  VIADD R20, R20, 0x1 ;  /* 0x0000000114147836 */ /* 0x000fe20000000000 */
[----:B------:R-:W-:Y:S05]  /*2440*/  YIELD ;  /* 0x0000000000007946 */ /* 0x000fea0003800000 */
[----:B--2---:R-:W-:Y:S01]  /*2450*/  IMAD.SHL.U32 R7, R20, 0x8, RZ ;  /* 0x0000000814077824 */ /* 0x004fe200078e00ff */
[----:B------:R-:W-:Y:S01]  /*2460*/  SHF.R.U32.HI R5, RZ, 0x1, R20 ;  /* 0x00000001ff057819 */ /* 0x000fe20000011614 */
[----:B------:R-:W-:Y:S01]  /*2470*/  VIADD R22, R22, 0x1 ;  /* 0x0000000116167836 */ /* 0x000fe20000000000 */
[----:B------:R-:W-:Y:S02]  /*2480*/  SHF.R.U32.HI R40, RZ, 0x4, R29 ;  /* 0x00000004ff287819 */ /* 0x000fe4000001161d */
[----:B------:R-:W-:-:S02]  /*2490*/  LOP3.LUT R7, R7, 0x8, RZ, 0xc0, !PT ;  /* 0x0000000807077812 */ /* 0x000fc400078ec0ff */
[----:B------:R-:W-:Y:S01]  /*24a0*/  LOP3.LUT R5, R5, 0x1, RZ, 0xc0, !PT ;  /* 0x0000000105057812 */ /* 0x000fe200078ec0ff */
[----:B------:R-:W-:Y:S01]  /*24b0*/  IMAD.HI.U32 R40, R40, 0xd79435f, RZ ;  /* 0x0d79435f28287827 */ /* 0x000fe200078e00ff */
[----:B------:R-:W-:Y:S02]  /*24c0*/  ISETP.NE.AND P1, PT, R3, RZ, PT ;  /* 0x000000ff0300720c */ /* 0x000fe40003f25270 */
[----:B------:R-:W-:Y:S01]  /*24d0*/  SHF.L.U32 R5, R5, 0x1f, RZ ;  /* 0x0000001f05057819 */ /* 0x000fe200000006ff */
[----:B------:R-:W-:Y:S01]  /*24e0*/  IMAD.IADD R2, R0, 0x1, R7 ;  /* 0x0000000100027824 */ /* 0x000fe200078e0207 */
[C---:B------:R-:W-:Y:S01]  /*24f0*/  PRMT R4, R40.reuse, 0x9910, RZ ;  /* 0x0000991028047816 */ /* 0x040fe200000000ff */
[----:B------:R-:W-:Y:S01]  /*2500*/  IMAD R35, R40, -0x10, R31 ;  /* 0xfffffff028237824 */ /* 0x000fe200078e021f */
[----:B------:R-:W-:Y:S01]  /*2510*/  ISETP.NE.AND P0, PT, R22, 0x1, PT ;  /* 0x000000011600780c */ /* 0x000fe20003f05270 */
[----:B------:R-:W1:Y:S02]  /*2520*/  SYNCS.PHASECHK.TRANS64.TRYWAIT P2, [R2+URZ+0x31860], R5 ;  /* 0x03186005020075a7 */ /* 0x000e6400080411ff */
[----:B------:R-:W-:-:S05]  /*2530*/  IMAD R4, R4, 0x130, RZ ;  /* 0x0000013004047824 */ /* 0x000fca00078e02ff */
[----:B------:R-:W-:-:S04]  /*2540*/  IADD3 R38, PT, PT, RZ, -R4, RZ ;  /* 0x80000004ff267210 */ /* 0x000fc80007ffe0ff */
[----:B------:R-:W-:Y:S01]  /*2550*/  PRMT R38, R38, 0x7710, RZ ;  /* 0x0000771026267816 */ /* 0x000fe200000000ff */
[----:B-1----:R-:W-:Y:S06]  /*2560*/  @!P2 BRA `(.L_x_33) ;  /* 0x0000001c008ca947 */ /* 0x002fec0003800000 */
.L_x_76:
[----:B------:R-:W-:Y:S01]  /*2570*/  NOP ;  /* 0x0000000000007918 */ /* 0x000fe20000000000 */
[----:B------:R-:W-:Y:S01]  /*2580*/  LOP3.LUT R4, R20, 0x1, RZ, 0xc0, !PT ;  /* 0x0000000114047812 */ /* 0x000fe200078ec0ff */
[----:B------:R-:W-:Y:S01]  /*2590*/  IMAD.IADD R38, R38, 0x1, R23 ;  /* 0x0000000126267824 */ /* 0x000fe200078e0217 */
[----:B------:R-:W-:Y:S01]  /*25a0*/  VIMNMX.U32 R35, PT, PT, R35, 0x10, PT ;  /* 0x0000001023237848 */ /* 0x000fe20003fe0000 */
[----:B------:R-:W-:Y:S06]  /*25b0*/  @P1 BRA `(.L_x_34) ;  /* 0x0000000000041947 */ /* 0x000fec0003800000 */
[----:B------:R-:W-:-:S04]  /*25c0*/  DEPBAR.LE SB0, 0x1 ;  /* 0x000080400000791a */ /* 0x000fc80000000000 */
.L_x_34:
[----:B------:R-:W-:Y:S02]  /*25d0*/  LOP3.LUT R7, R38, 0xffff, RZ, 0xc0, !PT ;  /* 0x0000ffff26077812 */ /* 0x000fe400078ec0ff */
[----:B------:R-:W-:Y:S02]  /*25e0*/  MOV R6, 0x2600 ;  /* 0x0000260000067802 */ /* 0x000fe40000000f00 */
[----:B-1----:R-:W-:Y:S05]  /*25f0*/  CALL.REL.NOINC `($__internal_3_$__cuda_sm20_div_u16) ;  /* 0x0000001c00a47944 */ /* 0x002fea0003c00000 */
[----:B------:R-:W-:Y:S05]  /*2600*/  WARPSYNC.ALL ;  /* 0x0000000000007948 */ /* 0x000fea0003800000 */
[----:B------:R-:W-:Y:S01]  /*2610*/  NOP ;  /* 0x0000000000007918 */ /* 0x000fe20000000000 */
[----:B------:R-:W-:Y:S02]  /*2620*/  ISETP.NE.AND P1, PT, R3, RZ, PT ;  /* 0x000000ff0300720c */ /* 0x000fe40003f25270 */
[----:B------:R-:W-:Y:S01]  /*2630*/  R2UR UR7, R4 ;  /* 0x00000000040772ca */ /* 0x000fe200000e0000 */
[----:B------:R-:W-:Y:S01]  /*2640*/  BAR.SYNC.DEFER_BLOCKING 0x8, 0x80 ;  /* 0x0202000000007b1d */ /* 0x000fe20000010000 */
[----:B------:R-:W-:Y:S01]  /*2650*/  IMAD R37, R21, 0x2000, R30 ;  /* 0x0000200015257824 */ /* 0x000fe200078e021e */
[----:B------:R-:W-:-:S03]  /*2660*/  PRMT R39, R36, 0x9910, RZ ;  /* 0x0000991024277816 */ /* 0x000fc600000000ff */
[----:B------:R-:W-:-:S04]  /*2670*/  IMAD R37, R28, 0x80, R37 ;  /* 0x000000801c257824 */ /* 0x000fc800078e0225 */
[--C-:B------:R-:W-:Y:S02]  /*2680*/  IMAD R33, R27, 0x10, R37.reuse ;  /* 0x000000101b217824 */ /* 0x100fe400078e0225 */
[----:B------:R-:W-:Y:S01]  /*2690*/  IMAD R41, R26, 0x10, R37 ;  /* 0x000000101a297824 */ /* 0x000fe200078e0225 */
[----:B------:R-:W-:-:S03]  /*26a0*/  UIMAD UR7, UR7, 0xe0, URZ ;  /* 0x000000e0070778a4 */ /* 0x000fc6000f8e02ff */
[----:B------:R-:W-:-:S06]  /*26b0*/  IMAD.IADD R41, R0, 0x1, R41 ;  /* 0x0000000100297824 */ /* 0x000fcc00078e0229 */
[----:B------:R-:W1:Y:S01]  /*26c0*/  LDTM.x8 R12, tmem[UR7] ;  /* 0x00000007000c79ee */ /* 0x000e6200081c0000 */
[----:B------:R-:W-:Y:S01]  /*26d0*/  NOP ;  /* 0x0000000000007918 */ /* 0x000fe20000000000 */
[----:B-1----:R-:W1:Y:S01]  /*26e0*/  LDTM.x8 R4, tmem[UR7+0x8] ;  /* 0x00000807000479ee */ /* 0x002e6200081c0000 */
[----:B------:R-:W-:Y:S02]  /*26f0*/  F2FP.BF16.F32.PACK_AB R12, R13, R12 ;  /* 0x0000000c0d0c723e */ /* 0x000fe400000010ff */
[----:B------:R-:W-:Y:S02]  /*2700*/  F2FP.BF16.F32.PACK_AB R13, R15, R14 ;  /* 0x0000000e0f0d723e */ /* 0x000fe400000010ff */
[----:B------:R-:W-:Y:S01]  /*2710*/  F2FP.BF16.F32.PACK_AB R14, R17, R16 ;  /* 0x00000010110e723e */ /* 0x000fe200000010ff */
[----:B------:R-:W-:Y:S01]  /*2720*/  IMAD.IADD R16, R0, 0x1, R33 ;  /* 0x0000000100107824 */ /* 0x000fe200078e0221 */
[----:B------:R-:W-:Y:S02]  /*2730*/  F2FP.BF16.F32.PACK_AB R15, R19, R18 ;  /* 0x00000012130f723e */ /* 0x000fe400000010ff */
[----:B-1----:R-:W-:-:S02]  /*2740*/  F2FP.BF16.F32.PACK_AB R32, R5, R4 ;  /* 0x000000040520723e */ /* 0x002fc400000010ff */
[----:B------:R-:W-:Y:S01]  /*2750*/  PRMT R4, R35, 0x9910, RZ ;  /* 0x0000991023047816 */ /* 0x000fe200000000ff */
[----:B------:R1:W-:Y:S01]  /*2760*/  STS.128 [R16], R12 ;  /* 0x0000000c10007388 */ /* 0x0003e20000000c00 */
[----:B------:R-:W-:Y:S01]  /*2770*/  NOP ;  /* 0x0000000000007918 */ /* 0x000fe20000000000 */
[----:B------:R-:W-:Y:S02]  /*2780*/  F2FP.BF16.F32.PACK_AB R33, R7, R6 ;  /* 0x000000060721723e */ /* 0x000fe400000010ff */
[----:B------:R-:W-:Y:S01]  /*2790*/  F2FP.BF16.F32.PACK_AB R34, R9, R8 ;  /* 0x000000080922723e */ /* 0x000fe200000010ff */
[----:B------:R-:W-:Y:S01]  /*27a0*/  IMAD R39, R39, R4, RZ ;  /* 0x0000000427277224 */ /* 0x000fe200078e02ff */
[----:B------:R-:W-:-:S03]  /*27b0*/  F2FP.BF16.F32.PACK_AB R35, R11, R10 ;  /* 0x0000000a0b23723e */ /* 0x000fc600000010ff */
[----:B------:R-:W-:Y:S02]  /*27c0*/  IMAD.MOV R39, RZ, RZ, -R39 ;  /* 0x000000ffff277224 */ /* 0x000fe400078e0a27 */
[----:B------:R2:W-:Y:S03]  /*27d0*/  STS.128 [R41], R32 ;  /* 0x0000002029007388 */ /* 0x0005e60000000c00 */
[----:B------:R-:W-:-:S05]  /*27e0*/  PRMT R39, R39, 0x7710, RZ ;  /* 0x0000771027277816 */ /* 0x000fca00000000ff */
[----:B------:R-:W-:-:S05]  /*27f0*/  IMAD.IADD R39, R38, 0x1, R39 ;  /* 0x0000000126277824 */ /* 0x000fca00078e0227 */
[----:B------:R-:W-:-:S05]  /*2800*/  LOP3.LUT R39, R39, 0xffff, RZ, 0xc0, !PT ;  /* 0x0000ffff27277812 */ /* 0x000fca00078ec0ff */
[----:B------:R-:W-:Y:S01]  /*2810*/  IMAD R40, R40, 0x10, R39 ;  /* 0x0000001028287824 */ /* 0x000fe200078e0227 */
[----:B-1----:R-:W1:Y:S01]  /*2820*/  LDTM.x8 R12, tmem[UR7+0x10] ;  /* 0x00001007000c79ee */ /* 0x002e6200081c0000 */
[----:B------:R-:W-:Y:S01]  /*2830*/  NOP ;  /* 0x0000000000007918 */ /* 0x000fe20000000000 */
[----:B-1----:R-:W1:Y:S01]  /*2840*/  LDTM.x8 R4, tmem[UR7+0x18] ;  /* 0x00001807000479ee */ /* 0x002e6200081c0000 */
[----:B--2---:R-:W-:Y:S01]  /*2850*/  LOP3.LUT R32, R36, 0xffff, RZ, 0xc0, !PT ;  /* 0x0000ffff24207812 */ /* 0x004fe200078ec0ff */
[----:B------:R-:W-:-:S04]  /*2860*/  IMAD.SHL.U32 R33, R40, 0x80, RZ ;  /* 0x0000008028217824 */ /* 0x000fc800078e00ff */
[----:B------:R-:W-:Y:S01]  /*2870*/  IMAD R32, R32, 0xe0, RZ ;  /* 0x000000e020207824 */ /* 0x000fe200078e02ff */
[----:B------:R-:W-:Y:S02]  /*2880*/  F2FP.BF16.F32.PACK_AB R12, R13, R12 ;  /* 0x0000000c0d0c723e */ /* 0x000fe400000010ff */
[----:B------:R-:W-:Y:S02]  /*2890*/  F2FP.BF16.F32.PACK_AB R13, R15, R14 ;  /* 0x0000000e0f0d723e */ /* 0x000fe400000010ff */
[----:B------:R-:W-:Y:S01]  /*28a0*/  F2FP.BF16.F32.PACK_AB R14, R17, R16 ;  /* 0x00000010110e723e */ /* 0x000fe200000010ff */
[--C-:B------:R-:W-:Y:S01]  /*28b0*/  IMAD R17, R25, 0x10, R37.reuse ;  /* 0x0000001019117824 */ /* 0x100fe200078e0225 */
[----:B------:R-:W-:Y:S01]  /*28c0*/  F2FP.BF16.F32.PACK_AB R15, R19, R18 ;  /* 0x00000012130f723e */ /* 0x000fe200000010ff */
[----:B------:R-:W-:Y:S01]  /*28d0*/  IMAD R37, R24, 0x10, R37 ;  /* 0x0000001018257824 */ /* 0x000fe200078e0225 */
[----:B-1----:R-:W-:Y:S01]  /*28e0*/  F2FP.BF16.F32.PACK_AB R4, R5, R4 ;  /* 0x000000040504723e */ /* 0x002fe200000010ff */
[C---:B------:R-:W-:Y:S01]  /*28f0*/  IMAD.IADD R17, R0.reuse, 0x1, R17 ;  /* 0x0000000100117824 */ /* 0x040fe200078e0211 */
[----:B------:R-:W-:Y:S01]  /*2900*/  F2FP.BF16.F32.PACK_AB R5, R7, R6 ;  /* 0x000000060705723e */ /* 0x000fe200000010ff */
[----:B------:R-:W-:Y:S01]  /*2910*/  IMAD.IADD R37, R0, 0x1, R37 ;  /* 0x0000000100257824 */ /* 0x000fe200078e0225 */
[----:B------:R-:W-:-:S02]  /*2920*/  F2FP.BF16.F32.PACK_AB R6, R9, R8 ;  /* 0x000000080906723e */ /* 0x000fc400000010ff */
[----:B------:R-:W-:Y:S01]  /*2930*/  F2FP.BF16.F32.PACK_AB R7, R11, R10 ;  /* 0x0000000a0b07723e */ /* 0x000fe200000010ff */
[----:B------:R1:W-:Y:S01]  /*2940*/  STS.128 [R17], R12 ;  /* 0x0000000c11007388 */ /* 0x0003e20000000c00 */
[----:B------:R-:W-:-:S03]  /*2950*/  NOP ;  /* 0x0000000000007918 */ /* 0x000fc60000000000 */
[----:B------:R1:W-:Y:S01]  /*2960*/  STS.128 [R37], R4 ;  /* 0x0000000425007388 */ /* 0x0003e20000000c00 */
[----:B------:R2:W-:Y:S06]  /*2970*/  MEMBAR.ALL.CTA ;  /* 0x0000000000007992 */ /* 0x0005ec0000008000 */
[----:B--2---:R-:W2:Y:S02]  /*2980*/  FENCE.VIEW.ASYNC.S ;  /* 0x00000000000073c6 */ /* 0x004ea40000000000 */
[----:B--2---:R-:W-:Y:S06]  /*2990*/  BAR.SYNC.DEFER_BLOCKING 0x8, 0x80 ;  /* 0x0202000000007b1d */ /* 0x004fec0000010000 */
[----:B------:R-:W-:Y:S05]  /*29a0*/  @P1 BRA `(.L_x_35) ;  /* 0x0000000000381947 */ /* 0x000fea0003800000 */
[----:B------:R-:W-:Y:S01]  /*29b0*/  ELECT P2, URZ, PT ;  /* 0x0000000000ff782f */ /* 0x000fe20003840000 */
[----:B------:R-:W-:-:S12]  /*29c0*/  BSSY.RECONVERGENT B0, `(.L_x_35) ;  /* 0x000000c000007945 */ /* 0x000fd80003800200 */
[----:B------:R-:W-:Y:S05]  /*29d0*/  @!P2 BRA `(.L_x_36) ;  /* 0x000000000028a947 */ /* 0x000fea0003800000 */
[----:B------:R-:W2:Y:S01]  /*29e0*/  LDCU.64 UR8, c[0x0][0x348] ;  /* 0x00006900ff0877ac */ /* 0x000ea20008000a00 */
[----:B------:R-:W-:Y:S02]  /*29f0*/  R2UR UR10, R21 ;  /* 0x00000000150a72ca */ /* 0x000fe400000e0000 */
[----:B------:R-:W-:Y:S02]  /*2a00*/  R2UR UR4, R0 ;  /* 0x00000000000472ca */ /* 0x000fe400000e0000 */
[----:B------:R-:W-:Y:S02]  /*2a10*/  R2UR UR5, R32 ;  /* 0x00000000200572ca */ /* 0x000fe400000e0000 */
[----:B------:R-:W-:-:S09]  /*2a20*/  R2UR UR6, R33 ;  /* 0x00000000210672ca */ /* 0x000fd200000e0000 */
[----:B------:R-:W-:Y:S02]  /*2a30*/  ULEA UR4, UR10, UR4, 0xd ;  /* 0x000000040a047291 */ /* 0x000fe4000f8e68ff */
[----:B--2---:R-:W-:-:S04]  /*2a40*/  UIADD3 UR8, UP0, UPT, UR8, 0x240, URZ ;  /* 0x0000024008087890 */ /* 0x004fc8000ff1e0ff */
[----:B------:R-:W-:-:S09]  /*2a50*/  UIADD3.X UR9, UPT, UPT, URZ, UR9, URZ, UP0, !UPT ;  /* 0x00000009ff097290 */ /* 0x000fd200087fe4ff */
[----:B------:R2:W-:Y:S02]  /*2a60*/  UTMASTG.2D [UR4], [UR8] ;  /* 0x00000004080073b5 */ /* 0x0005e40008008000 */
[----:B--2---:R0:W-:Y:S02]  /*2a70*/  UTMACMDFLUSH ;  /* 0x00000000000079b7 */ /* 0x0041e40000000000 */
.L_x_36:
[----:B------:R-:W-:Y:S05]  /*2a80*/  BSYNC.RECONVERGENT B0 ;  /* 0x0000000000007941 */ /* 0x000fea0003800200 */
.L_x_35:
[----:B------:R-:W-:Y:S05]  /*2a90*/  @P1 BRA `(.L_x_37) ;  /* 0x0000000000041947 */ /* 0x000fea0003800000 */
[----:B------:R-:W-:-:S04]  /*2aa0*/  DEPBAR.LE SB0, 0x1 ;  /* 0x000080400000791a */ /* 0x000fc80000000000 */
.L_x_37:
[----:B------:R-:W-:Y:S01]  /*2ab0*/  BAR.SYNC.DEFER_BLOCKING 0x8, 0x80 ;  /* 0x0202000000007b1d */ /* 0x000fe20000010000 */
[----:B------:R-:W-:-:S04]  /*2ac0*/  LOP3.LUT R53, R21, 0x1, RZ, 0xc0, !PT ;  /* 0x0000000115357812 */ /* 0x000fc800078ec0ff */
[----:B------:R-:W-:Y:S01]  /*2ad0*/  LOP3.LUT R21, R53, 0x1, RZ, 0x3c, !PT ;  /* 0x0000000135157812 */ /* 0x000fe200078e3cff */
[----:B-1----:R-:W1:Y:S04]  /*2ae0*/  LDTM.x8 R12, tmem[UR7+0x20] ;  /* 0x00002007000c79ee */ /* 0x002e6800081c0000 */
[C---:B------:R-:W-:Y:S02]  /*2af0*/  IMAD R35, R21.reuse, 0x2000, R30 ;  /* 0x0000200015237824 */ /* 0x040fe400078e021e */
[----:B------:R-:W-:Y:S02]  /*2b00*/  IMAD R50, R21, 0x2000, R0 ;  /* 0x0000200015327824 */ /* 0x000fe400078e0200 */
[----:B------:R-:W-:-:S04]  /*2b10*/  IMAD R34, R28, 0x80, R35 ;  /* 0x000000801c227824 */ /* 0x000fc800078e0223 */
[--C-:B------:R-:W-:Y:S02]  /*2b20*/  IMAD R37, R27, 0x10, R34.reuse ;  /* 0x000000101b257824 */ /* 0x100fe400078e0222 */
[--C-:B------:R-:W-:Y:S02]  /*2b30*/  IMAD R35, R26, 0x10, R34.reuse ;  /* 0x000000101a237824 */ /* 0x100fe400078e0222 */
[C---:B------:R-:W-:Y:S01]  /*2b40*/  IMAD.IADD R37, R0.reuse, 0x1, R37 ;  /* 0x0000000100257824 */ /* 0x040fe200078e0225 */
[----:B------:R-:W-:Y:S01]  /*2b50*/  NOP ;  /* 0x0000000000007918 */ /* 0x000fe20000000000 */
[----:B-1----:R-:W1:Y:S01]  /*2b60*/  LDTM.x8 R4, tmem[UR7+0x28] ;  /* 0x00002807000479ee */ /* 0x002e6200081c0000 */
[----:B------:R-:W-:Y:S02]  /*2b70*/  IMAD.IADD R35, R0, 0x1, R35 ;  /* 0x0000000100237824 */ /* 0x000fe400078e0223 */
[--C-:B------:R-:W-:Y:S02]  /*2b80*/  IMAD R39, R25, 0x10, R34.reuse ;  /* 0x0000001019277824 */ /* 0x100fe400078e0222 */
[----:B------:R-:W-:Y:S01]  /*2b90*/  IMAD R51, R24, 0x10, R34 ;  /* 0x0000001018337824 */ /* 0x000fe200078e0222 */
[----:B------:R-:W-:Y:S01]  /*2ba0*/  F2FP.BF16.F32.PACK_AB R44, R13, R12 ;  /* 0x0000000c0d2c723e */ /* 0x000fe200000010ff */
[C---:B------:R-:W-:Y:S01]  /*2bb0*/  IMAD.IADD R39, R0.reuse, 0x1, R39 ;  /* 0x0000000100277824 */ /* 0x040fe200078e0227 */
[----:B------:R-:W-:Y:S01]  /*2bc0*/  F2FP.BF16.F32.PACK_AB R45, R15, R14 ;  /* 0x0000000e0f2d723e */ /* 0x000fe200000010ff */
[----:B------:R-:W-:Y:S01]  /*2bd0*/  IMAD.IADD R51, R0, 0x1, R51 ;  /* 0x0000000100337824 */ /* 0x000fe200078e0233 */
[----:B------:R-:W-:-:S02]  /*2be0*/  F2FP.BF16.F32.PACK_AB R46, R17, R16 ;  /* 0x00000010112e723e */ /* 0x000fc400000010ff */
[----:B------:R-:W-:-:S05]  /*2bf0*/  F2FP.BF16.F32.PACK_AB R47, R19, R18 ;  /* 0x00000012132f723e */ /* 0x000fca00000010ff */
[----:B------:R2:W-:Y:S01]  /*2c00*/  STS.128 [R37], R44 ;  /* 0x0000002c25007388 */ /* 0x0005e20000000c00 */
[----:B------:R-:W-:Y:S01]  /*2c10*/  NOP ;  /* 0x0000000000007918 */ /* 0x000fe20000000000 */
[----:B-1----:R-:W1:Y:S01]  /*2c20*/  LDTM.x8 R12, tmem[UR7+0x30] ;  /* 0x00003007000c79ee */ /* 0x002e6200081c0000 */
[----:B------:R-:W-:Y:S02]  /*2c30*/  F2FP.BF16.F32.PACK_AB R40, R5, R4 ;  /* 0x000000040528723e */ /* 0x000fe400000010ff */
[----:B------:R-:W-:Y:S02]  /*2c40*/  F2FP.BF16.F32.PACK_AB R41, R7, R6 ;  /* 0x000000060729723e */ /* 0x000fe400000010ff */
[----:B------:R-:W-:Y:S02]  /*2c50*/  F2FP.BF16.F32.PACK_AB R42, R9, R8 ;  /* 0x00000008092a723e */ /* 0x000fe400000010ff */
        /* <DEDUP_REMOVED lines=10> */
[----:B-1----:R-:W-:Y:S02]  /*2d00*/  F2FP.BF16.F32.PACK_AB R4, R5, R4 ;  /* 0x000000040504723e */ /* 0x002fe400000010ff */
[----:B------:R-:W-:Y:S02]  /*2d10*/  F2FP.BF16.F32.PACK_AB R5, R7, R6 ;  /* 0x000000060705723e */ /* 0x000fe400000010ff */
[----:B------:R-:W-:Y:S02]  /*2d20*/  F2FP.BF16.F32.PACK_AB R6, R9, R8 ;  /* 0x000000080906723e */ /* 0x000fe400000010ff */
[----:B------:R-:W-:-:S05]  /*2d30*/  F2FP.BF16.F32.PACK_AB R7, R11, R10 ;  /* 0x0000000a0b07723e */ /* 0x000fca00000010ff */
[----:B------:R2:W-:Y:S01]  /*2d40*/  STS.128 [R51], R4 ;  /* 0x0000000433007388 */ /* 0x0005e20000000c00 */
[----:B------:R1:W-:Y:S06]  /*2d50*/  MEMBAR.ALL.CTA ;  /* 0x0000000000007992 */ /* 0x0003ec0000008000 */
[----:B-1----:R-:W1:Y:S02]  /*2d60*/  FENCE.VIEW.ASYNC.S ;  /* 0x00000000000073c6 */ /* 0x002e640000000000 */
[----:B-1----:R-:W-:Y:S06]  /*2d70*/  BAR.SYNC.DEFER_BLOCKING 0x8, 0x80 ;  /* 0x0202000000007b1d */ /* 0x002fec0000010000 */
[----:B------:R-:W-:Y:S05]  /*2d80*/  @P1 BRA `(.L_x_38) ;  /* 0x0000000000381947 */ /* 0x000fea0003800000 */
[----:B------:R-:W-:Y:S01]  /*2d90*/  ELECT P2, URZ, PT ;  /* 0x0000000000ff782f */ /* 0x000fe20003840000 */
[----:B------:R-:W-:-:S12]  /*2da0*/  BSSY.RECONVERGENT B0, `(.L_x_39) ;  /* 0x000000b000007945 */ /* 0x000fd80003800200 */
[----:B------:R-:W-:Y:S05]  /*2db0*/  @!P2 BRA `(.L_x_40) ;  /* 0x000000000024a947 */ /* 0x000fea0003800000 */
[----:B------:R-:W1:Y:S01]  /*2dc0*/  LDCU.64 UR8, c[0x0][0x348] ;  /* 0x00006900ff0877ac */ /* 0x000e620008000a00 */
[----:B------:R-:W-:Y:S02]  /*2dd0*/  R2UR UR5, R32 ;  /* 0x00000000200572ca */ /* 0x000fe400000e0000 */
[----:B------:R-:W-:Y:S02]  /*2de0*/  R2UR UR4, R50 ;  /* 0x00000000320472ca */ /* 0x000fe400000e0000 */
[----:B------:R-:W-:-:S09]  /*2df0*/  R2UR UR6, R33 ;  /* 0x00000000210672ca */ /* 0x000fd200000e0000 */
[----:B------:R-:W-:Y:S02]  /*2e00*/  UIADD3 UR5, UPT, UPT, UR5, 0x20, URZ ;  /* 0x0000002005057890 */ /* 0x000fe4000fffe0ff */
[----:B-1----:R-:W-:-:S04]  /*2e10*/  UIADD3 UR8, UP0, UPT, UR8, 0x240, URZ ;  /* 0x0000024008087890 */ /* 0x002fc8000ff1e0ff */
[----:B------:R-:W-:-:S09]  /*2e20*/  UIADD3.X UR9, UPT, UPT, URZ, UR9, URZ, UP0, !UPT ;  /* 0x00000009ff097290 */ /* 0x000fd200087fe4ff */
[----:B------:R1:W-:Y:S02]  /*2e30*/  UTMASTG.2D [UR4], [UR8] ;  /* 0x00000004080073b5 */ /* 0x0003e40008008000 */
[----:B-1----:R0:W-:Y:S02]  /*2e40*/  UTMACMDFLUSH ;  /* 0x00000000000079b7 */ /* 0x0021e40000000000 */
.L_x_40:
[----:B------:R-:W-:Y:S05]  /*2e50*/  BSYNC.RECONVERGENT B0 ;  /* 0x0000000000007941 */ /* 0x000fea0003800200 */
.L_x_39:
[----:B------:R-:W-:-:S04]  /*2e60*/  DEPBAR.LE SB0, 0x1 ;  /* 0x000080400000791a */ /* 0x000fc80000000000 */
.L_x_38:
[----:B------:R-:W-:Y:S01]  /*2e70*/  BAR.SYNC.DEFER_BLOCKING 0x8, 0x80 ;  /* 0x0202000000007b1d */ /* 0x000fe20000010000 */
[C---:B--2---:R-:W-:Y:S02]  /*2e80*/  IMAD R41, R53.reuse, 0x2000, R30 ;  /* 0x0000200035297824 */ /* 0x044fe400078e021e */
[----:B------:R-:W-:Y:S02]  /*2e90*/  IMAD R48, R53, 0x2000, R0 ;  /* 0x0000200035307824 */ /* 0x000fe400078e0200 */
[----:B------:R-:W-:Y:S01]  /*2ea0*/  IMAD R38, R28, 0x80, R41 ;  /* 0x000000801c267824 */ /* 0x000fe200078e0229 */
[----:B------:R-:W1:Y:S03]  /*2eb0*/  LDTM.x8 R12, tmem[UR7+0x40] ;  /* 0x00004007000c79ee */ /* 0x000e6600081c0000 */
[----:B------:R-:W-:-:S04]  /*2ec0*/  IMAD R49, R24, 0x10, R38 ;  /* 0x0000001018317824 */ /* 0x000fc800078e0226 */
[C---:B------:R-:W-:Y:S01]  /*2ed0*/  IMAD.IADD R49, R0.reuse, 0x1, R49 ;  /* 0x0000000100317824 */ /* 0x040fe200078e0231 */
[----:B------:R-:W-:Y:S01]  /*2ee0*/  NOP ;  /* 0x0000000000007918 */ /* 0x000fe20000000000 */
[----:B-1----:R-:W1:Y:S01]  /*2ef0*/  LDTM.x8 R4, tmem[UR7+0x48] ;  /* 0x00004807000479ee */ /* 0x002e6200081c0000 */
[----:B------:R-:W-:Y:S01]  /*2f00*/  F2FP.BF16.F32.PACK_AB R44, R13, R12 ;  /* 0x0000000c0d2c723e */ /* 0x000fe200000010ff */
[----:B------:R-:W-:Y:S01]  /*2f10*/  IMAD R13, R27, 0x10, R38 ;  /* 0x000000101b0d7824 */ /* 0x000fe200078e0226 */
[----:B------:R-:W-:Y:S02]  /*2f20*/  F2FP.BF16.F32.PACK_AB R45, R15, R14 ;  /* 0x0000000e0f2d723e */ /* 0x000fe400000010ff */
[----:B------:R-:W-:Y:S01]  /*2f30*/  F2FP.BF16.F32.PACK_AB R46, R17, R16 ;  /* 0x00000010112e723e */ /* 0x000fe200000010ff */
[----:B------:R-:W-:Y:S01]  /*2f40*/  IMAD.IADD R36, R0, 0x1, R13 ;  /* 0x0000000100247824 */ /* 0x000fe200078e020d */
[----:B------:R-:W-:-:S05]  /*2f50*/  F2FP.BF16.F32.PACK_AB R47, R19, R18 ;  /* 0x00000012132f723e */ /* 0x000fca00000010ff */
[----:B------:R2:W-:Y:S01]  /*2f60*/  STS.128 [R36], R44 ;  /* 0x0000002c24007388 */ /* 0x0005e20000000c00 */
        /* <DEDUP_REMOVED lines=11> */
[----:B------:R-:W-:Y:S02]  /*3020*/  F2FP.BF16.F32.PACK_AB R12, R13, R12 ;  /* 0x0000000c0d0c723e */ /* 0x000fe400000010ff */
[----:B------:R-:W-:Y:S02]  /*3030*/  F2FP.BF16.F32.PACK_AB R13, R15, R14 ;  /* 0x0000000e0f0d723e */ /* 0x000fe400000010ff */
[----:B------:R-:W-:Y:S01]  /*3040*/  F2FP.BF16.F32.PACK_AB R14, R17, R16 ;  /* 0x00000010110e723e */ /* 0x000fe200000010ff */
[----:B------:R-:W-:Y:S01]  /*3050*/  IMAD R17, R25, 0x10, R38 ;  /* 0x0000001019117824 */ /* 0x000fe200078e0226 */
[----:B------:R-:W-:-:S03]  /*3060*/  F2FP.BF16.F32.PACK_AB R15, R19, R18 ;  /* 0x00000012130f723e */ /* 0x000fc600000010ff */
[----:B------:R-:W-:-:S05]  /*3070*/  IMAD.IADD R38, R0, 0x1, R17 ;  /* 0x0000000100267824 */ /* 0x000fca00078e0211 */
        /* <DEDUP_REMOVED lines=23> */
.L_x_43:
[----:B------:R-:W-:Y:S05]  /*31f0*/  BSYNC.RECONVERGENT B0 ;  /* 0x0000000000007941 */ /* 0x000fea0003800200 */
.L_x_42:
[----:B------:R-:W-:-:S04]  /*3200*/  DEPBAR.LE SB0, 0x1 ;  /* 0x000080400000791a */ /* 0x000fc80000000000 */
.L_x_41:
[----:B------:R-:W-:Y:S06]  /*3210*/  BAR.SYNC.DEFER_BLOCKING 0x8, 0x80 ;  /* 0x0202000000007b1d */ /* 0x000fec0000010000 */
[----:B--2---:R-:W1:Y:S01]  /*3220*/  LDTM.x8 R12, tmem[UR7+0x60] ;  /* 0x00006007000c79ee */ /* 0x004e6200081c0000 */
[----:B------:R-:W-:Y:S01]  /*3230*/  NOP ;  /* 0x0000000000007918 */ /* 0x000fe20000000000 */
[----:B-1----:R-:W1:Y:S01]  /*3240*/  LDTM.x8 R4, tmem[UR7+0x68] ;  /* 0x00006807000479ee */ /* 0x002e6200081c0000 */
[----:B------:R-:W-:Y:S02]  /*3250*/  F2FP.BF16.F32.PACK_AB R44, R13, R12 ;  /* 0x0000000c0d2c723e */ /* 0x000fe400000010ff */
[----:B------:R-:W-:-:S02]  /*3260*/  F2FP.BF16.F32.PACK_AB R45, R15, R14 ;  /* 0x0000000e0f2d723e */ /* 0x000fc400000010ff */
        /* <DEDUP_REMOVED lines=39> */
.L_x_46:
[----:B------:R-:W-:Y:S05]  /*34e0*/  BSYNC.RECONVERGENT B0 ;  /* 0x0000000000007941 */ /* 0x000fea0003800200 */
.L_x_45:
[----:B------:R-:W-:-:S04]  /*34f0*/  DEPBAR.LE SB0, 0x1 ;  /* 0x000080400000791a */ /* 0x000fc80000000000 */
.L_x_44:
        /* <DEDUP_REMOVED lines=45> */
.L_x_49:
[----:B------:R-:W-:Y:S05]  /*37d0*/  BSYNC.RECONVERGENT B0 ;  /* 0x0000000000007941 */ /* 0x000fea0003800200 */
.L_x_48:
[----:B------:R-:W-:-:S04]  /*37e0*/  DEPBAR.LE SB0, 0x1 ;  /* 0x000080400000791a */ /* 0x000fc80000000000 */
.L_x_47:
        /* <DEDUP_REMOVED lines=45> */
.L_x_52:
[----:B------:R-:W-:Y:S05]  /*3ac0*/  BSYNC.RECONVERGENT B0 ;  /* 0x0000000000007941 */ /* 0x000fea0003800200 */
.L_x_51:
[----:B------:R-:W-:-:S04]  /*3ad0*/  DEPBAR.LE SB0, 0x1 ;  /* 0x000080400000791a */ /* 0x000fc80000000000 */
.L_x_50:
[----:B------:R-:W-:Y:S01]  /*3ae0*/  BAR.SYNC.DEFER_BLOCKING 0x8, 0x80 ;  /* 0x0202000000007b1d */ /* 0x000fe20000010000 */
[----:B------:R-:W-:-:S05]  /*3af0*/  VIADD R2, R2, 0x31870 ;  /* 0x0003187002027836 */ /* 0x000fca0000000000 */
[----:B------:R-:W-:Y:S01]  /*3b00*/  PRMT R2, RZ, 0x654, R2 ;  /* 0x00000654ff027816 */ /* 0x000fe20000000002 */
[----:B--2---:R-:W1:Y:S01]  /*3b10*/  LDTM.x8 R12, tmem[UR7+0xc0] ;  /* 0x0000c007000c79ee */ /* 0x004e6200081c0000 */
        /* <DEDUP_REMOVED lines=27> */
[----:B------:R-:W-:Y:S01]  /*3cd0*/  NOP ;  /* 0x0000000000007918 */ /* 0x000fe20000000000 */
[----:B------:R2:W-:Y:S01]  /*3ce0*/  SYNCS.ARRIVE.TRANS64.RED.A1T0 RZ, [R2+URZ], RZ ;  /* 0x000000ff02ff79a7 */ /* 0x0005e200081004ff */
        /* <DEDUP_REMOVED lines=16> */
.L_x_54:
[----:B------:R-:W-:Y:S05]  /*3df0*/  BSYNC.RECONVERGENT B0 ;  /* 0x0000000000007941 */ /* 0x000fea0003800200 */
.L_x_53:
[----:B------:R-:W-:Y:S02]  /*3e00*/  IADD3 R23, PT, PT, R23, 0x95, RZ ;  /* 0x0000009517177810 */ /* 0x000fe40007ffe0ff */
[----:B------:R-:W-:Y:S01]  /*3e10*/  IADD3 R29, PT, PT, R29, 0x95, RZ ;  /* 0x000000951d1d7810 */ /* 0x000fe20007ffe0ff */
[----:B------:R-:W-:Y:S06]  /*3e20*/  @P0 BRA `(.L_x_55) ;  /* 0xffffffe400800947 */ /* 0x000fec000383ffff */
.L_x_32:
[----:B------:R-:W-:-:S13]  /*3e30*/  ISETP.NE.AND P0, PT, R3, 0x3, PT ;  /* 0x000000030300780c */ /* 0x000fda0003f05270 */
[----:B------:R-:W-:Y:S05]  /*3e40*/  @P0 EXIT ;  /* 0x000000000000094d */ /* 0x000fea0003800000 */
[----:B------:R-:W-:Y:S05]  /*3e50*/  WARPSYNC.ALL ;  /* 0x0000000000007948 */ /* 0x000fea0003800000 */
[----:B------:R-:W-:Y:S01]  /*3e60*/  NOP ;  /* 0x0000000000007918 */ /* 0x000fe20000000000 */
[----:B------:R-:W1:Y:S01]  /*3e70*/  S2UR UR5, SR_CgaCtaId ;  /* 0x00000000000579c3 */ /* 0x000e620000008800 */
[----:B------:R-:W-:Y:S02]  /*3e80*/  UMOV UR4, 0x50 ;  /* 0x0000005000047882 */ /* 0x000fe40000000000 */
[----:B-1----:R-:W-:-:S09]  /*3e90*/  ULEA UR5, UR5, UR4, 0x18 ;  /* 0x0000000405057291 */ /* 0x002fd2000f8ec0ff */
[----:B--2---:R-:W1:Y:S02]  /*3ea0*/  LDS R2, [UR5] ;  /* 0x00000005ff027984 */ /* 0x004e640008000800 */
[----:B-1----:R-:W-:-:S04]  /*3eb0*/  LOP3.LUT R0, R2, 0xffff, RZ, 0xc0, !PT ;  /* 0x0000ffff02007812 */ /* 0x002fc800078ec0ff */
[----:B------:R-:W-:-:S13]  /*3ec0*/  ISETP.NE.AND P0, PT, R0, 0xffff, PT ;  /* 0x0000ffff0000780c */ /* 0x000fda0003f05270 */
[----:B------:R-:W-:Y:S05]  /*3ed0*/  @P0 BRA `(.L_x_56) ;  /* 0x0000000000480947 */ /* 0x000fea0003800000 */
[----:B------:R-:W-:-:S04]  /*3ee0*/  SHF.R.U32.HI R0, RZ, 0x10, R2 ;  /* 0x00000010ff007819 */ /* 0x000fc80000011602 */
[----:B------:R-:W-:-:S04]  /*3ef0*/  LOP3.LUT R0, R0, 0x1, RZ, 0xc0, !PT ;  /* 0x0000000100007812 */ /* 0x000fc800078ec0ff */
[----:B------:R-:W-:-:S13]  /*3f00*/  ISETP.NE.AND P0, PT, R0, 0x1, PT ;  /* 0x000000010000780c */ /* 0x000fda0003f05270 */
[----:B------:R-:W-:Y:S05]  /*3f10*/  @P0 BRA `(.L_x_57) ;  /* 0x00000000002c0947 */ /* 0x000fea0003800000 */
[----:B------:R-:W1:Y:S01]  /*3f20*/  S2R R0, SR_LANEID ;  /* 0x0000000000007919 */ /* 0x000e620000000000 */
[----:B------:R-:W-:Y:S01]  /*3f30*/  IMAD.MOV.U32 R2, RZ, RZ, -0x20000 ;  /* 0xfffe0000ff027424 */ /* 0x000fe200078e00ff */
[----:B------:R-:W-:Y:S02]  /*3f40*/  VOTEU.ANY UR6, UPT, PT ;  /* 0x0000000000067886 */ /* 0x000fe400038e0100 */
[----:B------:R-:W-:Y:S01]  /*3f50*/  UFLO.U32 UR6, UR6 ;  /* 0x00000006000672bd */ /* 0x000fe200080e0000 */
[----:B------:R-:W2:Y:S05]  /*3f60*/  REDUX UR4, R2 ;  /* 0x00000000020473c4 */ /* 0x000eaa0000000000 */
[----:B-1----:R-:W-:-:S02]  /*3f70*/  ISETP.EQ.U32.AND P0, PT, R0, UR6, PT ;  /* 0x0000000600007c0c */ /* 0x002fc4000bf02070 */
[----:B--2---:R-:W-:Y:S01]  /*3f80*/  MOV R0, UR4 ;  /* 0x0000000400007c02 */ /* 0x004fe20008000f00 */
[----:B------:R-:W-:-:S05]  /*3f90*/  UMOV UR4, 0xfffe0000 ;  /* 0xfffe000000047882 */ /* 0x000fca0000000000 */
[----:B------:R1:W-:Y:S05]  /*3fa0*/  UTCATOMSWS.AND URZ, UR4 ;  /* 0x0000000400ff79e3 */ /* 0x0003ea0008000000 */
[----:B------:R1:W-:Y:S01]  /*3fb0*/  @P0 ATOMS.AND RZ, [UR5], R0 ;  /* 0x00000000ffff098c */ /* 0x0003e2000a800005 */
[----:B------:R-:W-:Y:S05]  /*3fc0*/  BRA `(.L_x_58) ;  /* 0x0000000000147947 */ /* 0x000fea0003800000 */
.L_x_57:
[----:B------:R-:W-:Y:S02]  /*3fd0*/  MOV R2, 0x3ff0 ;  /* 0x00003ff000027802 */ /* 0x000fe40000000f00 */
[----:B------:R-:W-:Y:S05]  /*3fe0*/  CALL.REL.NOINC `($__internal_0_$__cuda_sm10x_tcgen05_guardrail_trap_col_being_dealloced_not_returned_by_alloc) ;  /* 0x0000000400047944 */ /* 0x000fea0003c00000 */
[----:B------:R-:W-:Y:S05]  /*3ff0*/  BRA `(.L_x_58) ;  /* 0x0000000000087947 */ /* 0x000fea0003800000 */
.L_x_56:
[----:B------:R-:W-:Y:S02]  /*4000*/  MOV R2, 0x4020 ;  /* 0x0000402000027802 */ /* 0x000fe40000000f00 */
[----:B------:R-:W-:Y:S05]  /*4010*/  CALL.REL.NOINC `($__internal_2_$__cuda_sm10x_tcgen05_guardrail_trap_unallocated_columns_being_dealloced) ;  /* 0x0000000400107944 */ /* 0x000fea0003c00000 */
.L_x_58:
[----:B------:R-:W-:Y:S01]  /*4020*/  NOP ;  /* 0x0000000000007918 */ /* 0x000fe20000000000 */
[----:B-1----:R-:W-:Y:S05]  /*4030*/  EXIT ;  /* 0x000000000000794d */ /* 0x002fea0003800000 */
.L_x_14:
[----:B------:R-:W-:-:S07]  /*4040*/  MOV R4, R5 ;  /* 0x0000000500047202 */ /* 0x000fce0000000f00 */
.L_x_59:
[----:B-1----:R1:W2:Y:S02]  /*4050*/  SYNCS.PHASECHK.TRANS64.TRYWAIT P0, [R2+URZ+0x31800], R5 ;  /* 0x03180005020075a7 */ /* 0x0022a400080011ff */
[----:B--2---:R-:W-:Y:S05]  /*4060*/  @!P0 NANOSLEEP.SYNCS 0x989680 ;  /* 0x009896800000895d */ /* 0x004fea0003900000 */
[----:B------:R-:W2:Y:S02]  /*4070*/  @!P0 SYNCS.PHASECHK.TRANS64 P0, [R2+URZ+0x31800], R5 ;  /* 0x03180005020085a7 */ /* 0x000ea400080010ff */
[----:B--2---:R-:W-:Y:S05]  /*4080*/  @!P0 BRA `(.L_x_59) ;  /* 0xfffffffc00f08947 */ /* 0x004fea000383ffff */
[----:B------:R-:W-:Y:S05]  /*4090*/  BRA `(.L_x_60) ;  /* 0xffffffc800687947 */ /* 0x000fea000383ffff */
.L_x_18:
[----:B------:R-:W-:Y:S02]  /*40a0*/  MOV R8, UR10 ;  /* 0x0000000a00087c02 */ /* 0x000fe40008000f00 */
[----:B------:R-:W-:Y:S02]  /*40b0*/  MOV R9, UR10 ;  /* 0x0000000a00097c02 */ /* 0x000fe40008000f00 */
[----:B------:R-:W-:-:S07]  /*40c0*/  MOV R0, UR9 ;  /* 0x0000000900007c02 */ /* 0x000fce0008000f00 */
.L_x_61:
[----:B-1----:R1:W2:Y:S02]  /*40d0*/  SYNCS.PHASECHK.TRANS64.TRYWAIT P0, [R0+URZ+0x31870], R9 ;  /* 0x03187009000075a7 */ /* 0x0022a400080011ff */
[----:B--2---:R-:W-:Y:S05]  /*40e0*/  @!P0 NANOSLEEP.SYNCS 0x989680 ;  /* 0x009896800000895d */ /* 0x004fea0003900000 */
[----:B------:R-:W2:Y:S02]  /*40f0*/  @!P0 SYNCS.PHASECHK.TRANS64 P0, [R0+URZ+0x31870], R9 ;  /* 0x03187009000085a7 */ /* 0x000ea400080010ff */
[----:B--2---:R-:W-:Y:S05]  /*4100*/  @!P0 BRA `(.L_x_61) ;  /* 0xfffffffc00f08947 */ /* 0x004fea000383ffff */
[----:B------:R-:W-:Y:S05]  /*4110*/  BRA `(.L_x_62) ;  /* 0xffffffcc00f47947 */ /* 0x000fea000383ffff */
.L_x_19:
[----:B------:R-:W-:Y:S02]  /*4120*/  MOV R2, UR10 ;  /* 0x0000000a00027c02 */ /* 0x000fe40008000f00 */
[----:B------:R-:W-:Y:S07]  /*4130*/  MOV R8, R9 ;  /* 0x0000000900087202 */ /* 0x000fee0000000f00 */
.L_x_63:
[----:B-1----:R1:W2:Y:S02]  /*4140*/  SYNCS.PHASECHK.TRANS64.TRYWAIT P0, [R2+URZ+0x31840], R9 ;  /* 0x03184009020075a7 */ /* 0x0022a400080011ff */
[----:B--2---:R-:W-:Y:S05]  /*4150*/  @!P0 NANOSLEEP.SYNCS 0x989680 ;  /* 0x009896800000895d */ /* 0x004fea0003900000 */
[----:B------:R-:W2:Y:S02]  /*4160*/  @!P0 SYNCS.PHASECHK.TRANS64 P0, [R2+URZ+0x31840], R9 ;  /* 0x03184009020085a7 */ /* 0x000ea400080010ff */
[----:B--2---:R-:W-:Y:S05]  /*4170*/  @!P0 BRA `(.L_x_63) ;  /* 0xfffffffc00f08947 */ /* 0x004fea000383ffff */
[----:B------:R-:W-:Y:S05]  /*4180*/  BRA `(.L_x_64) ;  /* 0xffffffcc00f87947 */ /* 0x000fea000383ffff */
.L_x_21:
[----:B------:R-:W-:Y:S02]  /*4190*/  MOV R2, UR13 ;  /* 0x0000000d00027c02 */ /* 0x000fe40008000f00 */
[----:B------:R-:W-:Y:S07]  /*41a0*/  MOV R8, R9 ;  /* 0x0000000900087202 */ /* 0x000fee0000000f00 */
.L_x_65:
[----:B-1----:R1:W2:Y:S02]  /*41b0*/  SYNCS.PHASECHK.TRANS64.TRYWAIT P0, [R2+URZ+0x31840], R9 ;  /* 0x03184009020075a7 */ /* 0x0022a400080011ff */
[----:B--2---:R-:W-:Y:S05]  /*41c0*/  @!P0 NANOSLEEP.SYNCS 0x989680 ;  /* 0x009896800000895d */ /* 0x004fea0003900000 */
[----:B------:R-:W2:Y:S02]  /*41d0*/  @!P0 SYNCS.PHASECHK.TRANS64 P0, [R2+URZ+0x31840], R9 ;  /* 0x03184009020085a7 */ /* 0x000ea400080010ff */
[----:B--2---:R-:W-:Y:S05]  /*41e0*/  @!P0 BRA `(.L_x_65) ;  /* 0xfffffffc00f08947 */ /* 0x004fea000383ffff */
[----:B------:R-:W-:Y:S05]  /*41f0*/  BRA `(.L_x_66) ;  /* 0xffffffd000d07947 */ /* 0x000fea000383ffff */
.L_x_25:
[----:B------:R-:W-:-:S04]  /*4200*/  SHF.L.U32 R4, R9, 0x1f, RZ ;  /* 0x0000001f09047819 */ /* 0x000fc800000006ff */
[----:B------:R-:W-:-:S07]  /*4210*/  MOV R5, R4 ;  /* 0x0000000400057202 */ /* 0x000fce0000000f00 */
.L_x_67:
[----:B-1----:R1:W2:Y:S02]  /*4220*/  SYNCS.PHASECHK.TRANS64.TRYWAIT P0, [R3+URZ+0x31820], R5 ;  /* 0x03182005030075a7 */ /* 0x0022a400080011ff */
[----:B--2---:R-:W-:Y:S05]  /*4230*/  @!P0 NANOSLEEP.SYNCS 0x989680 ;  /* 0x009896800000895d */ /* 0x004fea0003900000 */
[----:B------:R-:W2:Y:S02]  /*4240*/  @!P0 SYNCS.PHASECHK.TRANS64 P0, [R3+URZ+0x31820], R5 ;  /* 0x03182005030085a7 */ /* 0x000ea400080010ff */
[----:B--2---:R-:W-:Y:S05]  /*4250*/  @!P0 BRA `(.L_x_67) ;  /* 0xfffffffc00f08947 */ /* 0x004fea000383ffff */
[----:B------:R-:W-:Y:S05]  /*4260*/  BRA `(.L_x_68) ;  /* 0xffffffd800287947 */ /* 0x000fea000383ffff */
.L_x_26:
[----:B-1----:R-:W-:-:S07]  /*4270*/  MOV R5, R4 ;  /* 0x0000000400057202 */ /* 0x002fce0000000f00 */
.L_x_69:
[----:B-1----:R1:W2:Y:S02]  /*4280*/  SYNCS.PHASECHK.TRANS64.TRYWAIT P0, [R3+URZ+0x31828], R5 ;  /* 0x03182805030075a7 */ /* 0x0022a400080011ff */
[----:B--2---:R-:W-:Y:S05]  /*4290*/  @!P0 NANOSLEEP.SYNCS 0x989680 ;  /* 0x009896800000895d */ /* 0x004fea0003900000 */
[----:B------:R-:W2:Y:S02]  /*42a0*/  @!P0 SYNCS.PHASECHK.TRANS64 P0, [R3+URZ+0x31828], R5 ;  /* 0x03182805030085a7 */ /* 0x000ea400080010ff */
[----:B--2---:R-:W-:Y:S05]  /*42b0*/  @!P0 BRA `(.L_x_69) ;  /* 0xfffffffc00f08947 */ /* 0x004fea000383ffff */
[----:B------:R-:W-:Y:S05]  /*42c0*/  BRA `(.L_x_70) ;  /* 0xffffffd800b87947 */ /* 0x000fea000383ffff */
.L_x_27:
[----:B-1----:R-:W-:-:S07]  /*42d0*/  MOV R5, R4 ;  /* 0x0000000400057202 */ /* 0x002fce0000000f00 */
.L_x_71:
[----:B-1----:R1:W2:Y:S02]  /*42e0*/  SYNCS.PHASECHK.TRANS64.TRYWAIT P0, [R3+URZ+0x31830], R5 ;  /* 0x03183005030075a7 */ /* 0x0022a400080011ff */
[----:B--2---:R-:W-:Y:S05]  /*42f0*/  @!P0 NANOSLEEP.SYNCS 0x989680 ;  /* 0x009896800000895d */ /* 0x004fea0003900000 */
[----:B------:R-:W2:Y:S02]  /*4300*/  @!P0 SYNCS.PHASECHK.TRANS64 P0, [R3+URZ+0x31830], R5 ;  /* 0x03183005030085a7 */ /* 0x000ea400080010ff */
[----:B--2---:R-:W-:Y:S05]  /*4310*/  @!P0 BRA `(.L_x_71) ;  /* 0xfffffffc00f08947 */ /* 0x004fea000383ffff */
[----:B------:R-:W-:Y:S05]  /*4320*/  BRA `(.L_x_72) ;  /* 0xffffffd800f87947 */ /* 0x000fea000383ffff */
.L_x_28:
[-C--:B------:R-:W-:Y:S02]  /*4330*/  MOV R20, R4.reuse ;  /* 0x0000000400147202 */ /* 0x080fe40000000f00 */
[----:B------:R-:W-:-:S07]  /*4340*/  MOV R21, R4 ;  /* 0x0000000400157202 */ /* 0x000fce0000000f00 */
.L_x_73:
[----:B-1----:R1:W2:Y:S02]  /*4350*/  SYNCS.PHASECHK.TRANS64.TRYWAIT P0, [R3+URZ+0x31838], R21 ;  /* 0x03183815030075a7 */ /* 0x0022a400080011ff */
[----:B--2---:R-:W-:Y:S05]  /*4360*/  @!P0 NANOSLEEP.SYNCS 0x989680 ;  /* 0x009896800000895d */ /* 0x004fea0003900000 */
[----:B------:R-:W2:Y:S02]  /*4370*/  @!P0 SYNCS.PHASECHK.TRANS64 P0, [R3+URZ+0x31838], R21 ;  /* 0x03183815030085a7 */ /* 0x000ea400080010ff */
[----:B--2---:R-:W-:Y:S05]  /*4380*/  @!P0 BRA `(.L_x_73) ;  /* 0xfffffffc00f08947 */ /* 0x004fea000383ffff */
[----:B------:R-:W-:Y:S05]  /*4390*/  BRA `(.L_x_74) ;  /* 0xffffffdc00307947 */ /* 0x000fea000383ffff */
.L_x_33:
[----:B------:R-:W-:-:S07]  /*43a0*/  MOV R4, R5 ;  /* 0x0000000500047202 */ /* 0x000fce0000000f00 */
.L_x_75:
[----:B-1----:R1:W2:Y:S02]  /*43b0*/  SYNCS.PHASECHK.TRANS64.TRYWAIT P2, [R2+URZ+0x31860], R5 ;  /* 0x03186005020075a7 */ /* 0x0022a400080411ff */
[----:B--2---:R-:W-:Y:S05]  /*43c0*/  @!P2 NANOSLEEP.SYNCS 0x989680 ;  /* 0x009896800000a95d */ /* 0x004fea0003900000 */
[----:B------:R-:W2:Y:S02]  /*43d0*/  @!P2 SYNCS.PHASECHK.TRANS64 P2, [R2+URZ+0x31860], R5 ;  /* 0x031860050200a5a7 */ /* 0x000ea400080410ff */
[----:B--2---:R-:W-:Y:S05]  /*43e0*/  @!P2 BRA `(.L_x_75) ;  /* 0xfffffffc00f0a947 */ /* 0x004fea000383ffff */
[----:B------:R-:W-:Y:S05]  /*43f0*/  BRA `(.L_x_76) ;  /* 0xffffffe0005c7947 */ /* 0x000fea000383ffff */
        .weak           $__internal_0_$__cuda_sm10x_tcgen05_guardrail_trap_col_being_dealloced_not_returned_by_alloc
        .type           $__internal_0_$__cuda_sm10x_tcgen05_guardrail_trap_col_being_dealloced_not_returned_by_alloc,@function
        .size           $__internal_0_$__cuda_sm10x_tcgen05_guardrail_trap_col_being_dealloced_not_returned_by_alloc,($__internal_1_$__cuda_sm10x_tcgen05_guardrail_trap_phase_invalid_during_alloc - $__internal_0_$__cuda_sm10x_tcgen05_guardrail_trap_col_being_dealloced_not_returned_by_alloc)
$__internal_0_$__cuda_sm10x_tcgen05_guardrail_trap_col_being_dealloced_not_returned_by_alloc:
[----:B------:R-:W-:Y:S05]  /*4400*/  BPT.TRAP 0x1 ;  /* 0x000000040000795c */ /* 0x000fea0000300000 */
[----:B------:R-:W-:-:S04]  /*4410*/  HFMA2 R3, -RZ, RZ, 0, 0 ;  /* 0x00000000ff037431 */ /* 0x000fc800000001ff */
[----:B------:R-:W-:Y:S05]  /*4420*/  RET.REL.NODEC R2 `(_ZN9deep_gemm24sm100_fp8_gemm_1d1d_implILN4cute4UMMA5MajorE0ELS3_0ELj0ELj4096ELj7168ELj128ELj224ELj128ELj1ELj128ELj128ELj64ELj4ELj128ELj128ELj1ELb0ELj149ELNS_8GemmTypeE0ELb0EN7cutlass10bfloat16_tENS_16EpilogueIdentityEEEvPijjj14CUtensorMap_stS9_S9_S9_S9_) ;  /* 0xffffffb802f47950 */ /* 0x000fea0003c3ffff */
        .weak           $__internal_1_$__cuda_sm10x_tcgen05_guardrail_trap_phase_invalid_during_alloc
        .type           $__internal_1_$__cuda_sm10x_tcgen05_guardrail_trap_phase_invalid_during_alloc,@function
        .size           $__internal_1_$__cuda_sm10x_tcgen05_guardrail_trap_phase_invalid_during_alloc,($__internal_2_$__cuda_sm10x_tcgen05_guardrail_trap_unallocated_columns_being_dealloced - $__internal_1_$__cuda_sm10x_tcgen05_guardrail_trap_phase_invalid_during_alloc)
$__internal_1_$__cuda_sm10x_tcgen05_guardrail_trap_phase_invalid_during_alloc:
[----:B------:R-:W-:Y:S05]  /*4430*/  BPT.TRAP 0x1 ;  /* 0x000000040000795c */ /* 0x000fea0000300000 */
[----:B------:R-:W-:-:S04]  /*4440*/  MOV R5, 0x0 ;  /* 0x0000000000057802 */ /* 0x000fc80000000f00 */
[----:B------:R-:W-:Y:S05]  /*4450*/  RET.REL.NODEC R4 `(_ZN9deep_gemm24sm100_fp8_gemm_1d1d_implILN4cute4UMMA5MajorE0ELS3_0ELj0ELj4096ELj7168ELj128ELj224ELj128ELj1ELj128ELj128ELj64ELj4ELj128ELj128ELj1ELb0ELj149ELNS_8GemmTypeE0ELb0EN7cutlass10bfloat16_tENS_16EpilogueIdentityEEEvPijjj14CUtensorMap_stS9_S9_S9_S9_) ;  /* 0xffffffb804e87950 */ /* 0x000fea0003c3ffff */
        .weak           $__internal_2_$__cuda_sm10x_tcgen05_guardrail_trap_unallocated_columns_being_dealloced
        .type           $__internal_2_$__cuda_sm10x_tcgen05_guardrail_trap_unallocated_columns_being_dealloced,@function
        .size           $__internal_2_$__cuda_sm10x_tcgen05_guardrail_trap_unallocated_columns_being_dealloced,($__internal_3_$__cuda_sm20_div_u16 - $__internal_2_$__cuda_sm10x_tcgen05_guardrail_trap_unallocated_columns_being_dealloced)
$__internal_2_$__cuda_sm10x_tcgen05_guardrail_trap_unallocated_columns_being_dealloced:
[----:B------:R-:W-:Y:S05]  /*4460*/  BPT.TRAP 0x1 ;  /* 0x000000040000795c */ /* 0x000fea0000300000 */
[----:B------:R-:W-:-:S04]  /*4470*/  HFMA2 R3, -RZ, RZ, 0, 0 ;  /* 0x00000000ff037431 */ /* 0x000fc800000001ff */
[----:B------:R-:W-:Y:S05]  /*4480*/  RET.REL.NODEC R2 `(_ZN9deep_gemm24sm100_fp8_gemm_1d1d_implILN4cute4UMMA5MajorE0ELS3_0ELj0ELj4096ELj7168ELj128ELj224ELj128ELj1ELj128ELj128ELj64ELj4ELj128ELj128ELj1ELb0ELj149ELNS_8GemmTypeE0ELb0EN7cutlass10bfloat16_tENS_16EpilogueIdentityEEEvPijjj14CUtensorMap_stS9_S9_S9_S9_) ;  /* 0xffffffb802dc7950 */ /* 0x000fea0003c3ffff */
        .weak           $__internal_3_$__cuda_sm20_div_u16
        .type           $__internal_3_$__cuda_sm20_div_u16,@function
        .size           $__internal_3_$__cuda_sm20_div_u16,(.L_x_81 - $__internal_3_$__cuda_sm20_div_u16)
$__internal_3_$__cuda_sm20_div_u16:
[----:B------:R-:W1:Y:S01]  /*4490*/  I2F.U16 R8, R35 ;  /* 0x0000002300087306 */ /* 0x000e620000101000 */
[----:B------:R-:W-:-:S07]  /*44a0*/  IMAD.MOV.U32 R5, RZ, RZ, 0x4b800000 ;  /* 0x4b800000ff057424 */ /* 0x000fce00078e00ff */
[----:B------:R-:W-:Y:S01]  /*44b0*/  I2F.U16.RZ R7, R7 ;  /* 0x0000000700077306 */ /* 0x000fe2000010d000 */
[C---:B-1----:R-:W-:Y:S02]  /*44c0*/  FSETP.GEU.AND P1, PT, |R8|.reuse, 1.175494350822287508e-38, PT ;  /* 0x008000000800780b */ /* 0x042fe40003f2e200 */
[----:B------:R-:W-:Y:S02]  /*44d0*/  FSETP.GT.AND P2, PT, |R8|, 8.50705917302346158658e+37, PT ;  /* 0x7e8000000800780b */ /* 0x000fe40003f44200 */
[----:B------:R-:W-:Y:S02]  /*44e0*/  FSEL R5, R5, 1, !P1 ;  /* 0x3f80000005057808 */ /* 0x000fe40004800000 */
[----:B------:R-:W-:Y:S02]  /*44f0*/  ISETP.NE.U32.AND P1, PT, R35, RZ, PT ;  /* 0x000000ff2300720c */ /* 0x000fe40003f25070 */
[----:B------:R-:W-:-:S05]  /*4500*/  FSEL R5, R5, 0.25, !P2 ;  /* 0x3e80000005057808 */ /* 0x000fca0005000000 */
[----:B------:R-:W-:-:S06]  /*4510*/  FMUL R8, R8, R5 ;  /* 0x0000000508087220 */ /* 0x000fcc0000400000 */
[----:B------:R-:W1:Y:S02]  /*4520*/  MUFU.RCP R8, R8 ;  /* 0x0000000800087308 */ /* 0x000e640000001000 */
[----:B-1----:R-:W-:-:S04]  /*4530*/  FMUL R10, R5, R8 ;  /* 0x00000008050a7220 */ /* 0x002fc80000400000 */
[----:B------:R-:W-:-:S04]  /*4540*/  VIADD R10, R10, 0x2 ;  /* 0x000000020a0a7836 */ /* 0x000fc80000000000 */
[----:B------:R-:W-:Y:S01]  /*4550*/  FMUL.RZ R10, R7, R10 ;  /* 0x0000000a070a7220 */ /* 0x000fe2000040c000 */
[----:B------:R-:W-:-:S03]  /*4560*/  IMAD.MOV.U32 R7, RZ, RZ, 0x0 ;  /* 0x00000000ff077424 */ /* 0x000fc600078e00ff */
[----:B------:R-:W1:Y:S02]  /*4570*/  F2I.U32.TRUNC.NTZ R36, R10 ;  /* 0x0000000a00247305 */ /* 0x000e64000020f000 */
[----:B-1----:R-:W-:Y:S02]  /*4580*/  LOP3.LUT R36, R36, 0xffff, RZ, 0xc0, !PT ;  /* 0x0000ffff24247812 */ /* 0x002fe400078ec0ff */
[----:B------:R-:W-:Y:S01]  /*4590*/  @!P1 MOV R36, 0xffffffff ;  /* 0xffffffff00249802 */ /* 0x000fe20000000f00 */
[----:B------:R-:W-:Y:S06]  /*45a0*/  RET.REL.NODEC R6 `(_ZN9deep_gemm24sm100_fp8_gemm_1d1d_implILN4cute4UMMA5MajorE0ELS3_0ELj0ELj4096ELj7168ELj128ELj224ELj128ELj1ELj128ELj128ELj64ELj4ELj128ELj128ELj1ELb0ELj149ELNS_8GemmTypeE0ELb0EN7cutlass10bfloat16_tENS_16EpilogueIdentityEEEvPijjj14CUtensorMap_stS9_S9_S9_S9_) ;  /* 0xffffffb806947950 */ /* 0x000fec0003c3ffff */
.L_x_77:
[----:B------:R-:W-:-:S00]  /*45b0*/  BRA `(.L_x_77) ;  /* 0xfffffffc00fc7947 */ /* 0x000fc0000383ffff */
[----:B------:R-:W-:-:S00]  /*45c0*/  NOP ;  /* 0x0000000000007918 */ /* 0x000fc00000000000 */
        /* <DEDUP_REMOVED lines=11> */
.L_x_81:


//--------------------- .nv.shared._ZN9deep_gemm24sm100_fp8_gemm_1d1d_implILN4cute4UMMA5MajorE0ELS3_0ELj0ELj4096ELj7168ELj128ELj224ELj128ELj1ELj128ELj128ELj64ELj4ELj128ELj128ELj1ELb0ELj149ELNS_8GemmTypeE0ELb0EN7cutlass10bfloat16_tENS_16EpilogueIdentityEEEvPijjj14CUtensorMap_stS9_S9_S9_S9_ --------------------------
	.section	.nv.shared._ZN9deep_gemm24sm100_fp8_gemm_1d1d_implILN4cute4UMMA5MajorE0ELS3_0ELj0ELj4096ELj7168ELj128ELj224ELj128ELj1ELj128ELj128ELj64ELj4ELj128ELj128ELj1ELb0ELj149ELNS_8GemmTypeE0ELb0EN7cutlass10bfloat16_tENS_16EpilogueIdentityEEEvPijjj14CUtensorMap_stS9_S9_S9_S9_,"aw",@nobits
	.sectionflags	@""
	.align	1024
	.zero		1024


//--------------------- .nv.shared.reserved.0     --------------------------
	.section	.nv.shared.reserved.0,"aw",@nobits
	.align	8
	.weak		__nv_reservedSMEM_offset_0_alias
	.size		__nv_reservedSMEM_offset_0_alias, 0, 64
	.other		__nv_reservedSMEM_offset_0_alias,@"STO_CUDA_RESERVED_SHARED STV_DEFAULT"
__nv_reservedSMEM_offset_0_alias:
	.zero		0
.nv.shared.reserved.0:
	.zero		64
	.weak		__nv_reservedSMEM_allocation_phase
	.type		__nv_reservedSMEM_allocation_phase,@object
	.size		__nv_reservedSMEM_allocation_phase,(.L_0 - __nv_reservedSMEM_allocation_phase)
__nv_reservedSMEM_allocation_phase:
	.zero		1
.L_0:
	.zero		7
	.weak		__nv_reservedSMEM_devtool_atexit_pc
	.type		__nv_reservedSMEM_devtool_atexit_pc,@object
	.size		__nv_reservedSMEM_devtool_atexit_pc,(__nv_reservedSMEM_allocation_mask - __nv_reservedSMEM_devtool_atexit_pc)
__nv_reservedSMEM_devtool_atexit_pc:
	.zero		8
	.weak		__nv_reservedSMEM_allocation_mask
	.type		__nv_reservedSMEM_allocation_mask,@object
	.size		__nv_reservedSMEM_allocation_mask,(.L_2 - __nv_reservedSMEM_allocation_mask)
__nv_reservedSMEM_allocation_mask:
	.zero		4
.L_2:


//--------------------- .nv.global                --------------------------
	.section	.nv.global,"aw",@nobits
.nv.global:
	.type		_ZN47_INTERNAL_1444b110_9_kernel_cu_29a4d825_28958884cute1_E,@object
	.size		_ZN47_INTERNAL_1444b110_9_kernel_cu_29a4d825_28958884cute1_E,(_ZN47_INTERNAL_1444b110_9_kernel_cu_29a4d825_28958884cuda3std3__45__cpo6cbeginE - _ZN47_INTERNAL_1444b110_9_kernel_cu_29a4d825_28958884cute1_E)
_ZN47_INTERNAL_1444b110_9_kernel_cu_29a4d825_28958884cute1_E:
	.zero		1
	.type		_ZN47_INTERNAL_1444b110_9_kernel_cu_29a4d825_28958884cuda3std3__45__cpo6cbeginE,@object
	.size		_ZN47_INTERNAL_1444b110_9_kernel_cu_29a4d825_28958884cuda3std3__45__cpo6cbeginE,(_ZN47_INTERNAL_1444b110_9_kernel_cu_29a4d825_28958884cuda3std3__48in_placeE - _ZN47_INTERNAL_1444b110_9_kernel_cu_29a4d825_28958884cuda3std3__45__cpo6cbeginE)
_ZN47_INTERNAL_1444b110_9_kernel_cu_29a4d825_28958884cuda3std3__45__cpo6cbeginE:
	.zero		1
	.type		_ZN47_INTERNAL_1444b110_9_kernel_cu_29a4d825_28958884cuda3std3__48in_placeE,@object
	.size		_ZN47_INTERNAL_1444b110_9_kernel_cu_29a4d825_28958884cuda3std3__48in_placeE,(_ZN47_INTERNAL_1444b110_9_kernel_cu_29a4d825_28958884cuda3std6ranges3__45__cpo9iter_moveE - _ZN47_INTERNAL_1444b110_9_kernel_cu_29a4d825_28958884cuda3std3__48in_placeE)
_ZN47_INTERNAL_1444b110_9_kernel_cu_29a4d825_28958884cuda3std3__48in_placeE:
	.zero		1
	.type		_ZN47_INTERNAL_1444b110_9_kernel_cu_29a4d825_28958884cuda3std6ranges3__45__cpo9iter_moveE,@object
	.size		_ZN47_INTERNAL_1444b110_9_kernel_cu_29a4d825_28958884cuda3std6ranges3__45__cpo9iter_moveE,(_ZN47_INTERNAL_1444b110_9_kernel_cu_29a4d825_28958884cuda3std3__45__cpo5beginE - _ZN47_INTERNAL_1444b110_9_kernel_cu_29a4d825_28958884cuda3std6ranges3__45__cpo9iter_moveE)
_ZN47_INTERNAL_1444b110_9_kernel_cu_29a4d825_28958884cuda3std6ranges3__45__cpo9iter_moveE:
	.zero		1
	.type		_ZN47_INTERNAL_1444b110_9_kernel_cu_29a4d825_28958884cuda3std3__45__cpo5beginE,@object
	.size		_ZN47_INTERNAL_1444b110_9_kernel_cu_29a4d825_28958884cuda3std3__45__cpo5beginE,(_ZN47_INTERNAL_1444b110_9_kernel_cu_29a4d825_28958884cuda3std3__449_GLOBAL__N__1444b110_9_kernel_cu_29a4d825_28958886ignoreE - _ZN47_INTERNAL_1444b110_9_kernel_cu_29a4d825_28958884cuda3std3__45__cpo5beginE)
_ZN47_INTERNAL_1444b110_9_kernel_cu_29a4d825_28958884cuda3std3__45__cpo5beginE:
	.zero		1
	.type		_ZN47_INTERNAL_1444b110_9_kernel_cu_29a4d825_28958884cuda3std3__449_GLOBAL__N__1444b110_9_kernel_cu_29a4d825_28958886ignoreE,@object
	.size		_ZN47_INTERNAL_1444b110_9_kernel_cu_29a4d825_28958884cuda3std3__449_GLOBAL__N__1444b110_9_kernel_cu_29a4d825_28958886ignoreE,(_ZN47_INTERNAL_1444b110_9_kernel_cu_29a4d825_28958884cute7productE - _ZN47_INTERNAL_1444b110_9_kernel_cu_29a4d825_28958884cuda3std3__449_GLOBAL__N__1444b110_9_kernel_cu_29a4d825_28958886ignoreE)
_ZN47_INTERNAL_1444b110_9_kernel_cu_29a4d825_28958884cuda3std3__449_GLOBAL__N__1444b110_9_kernel_cu_29a4d825_28958886ignoreE:
	.zero		1
	.type		_ZN47_INTERNAL_1444b110_9_kernel_cu_29a4d825_28958884cute7productE,@object
	.size		_ZN47_INTERNAL_1444b110_9_kernel_cu_29a4d825_28958884cute7productE,(_ZN47_INTERNAL_1444b110_9_kernel_cu_29a4d825_28958884cuda3std3__45__cpo3endE - _ZN47_INTERNAL_1444b110_9_kernel_cu_29a4d825_28958884cute7productE)
_ZN47_INTERNAL_1444b110_9_kernel_cu_29a4d825_28958884cute7productE:
	.zero		1
	.type		_ZN47_INTERNAL_1444b110_9_kernel_cu_29a4d825_28958884cuda3std3__45__cpo3endE,@object
	.size		_ZN47_INTERNAL_1444b110_9_kernel_cu_29a4d825_28958884cuda3std3__45__cpo3endE,(_ZN47_INTERNAL_1444b110_9_kernel_cu_29a4d825_28958884cuda3std3__419piecewise_constructE - _ZN47_INTERNAL_1444b110_9_kernel_cu_29a4d825_28958884cuda3std3__45__cpo3endE)
_ZN47_INTERNAL_1444b110_9_kernel_cu_29a4d825_28958884cuda3std3__45__cpo3endE:
	.zero		1
	.type		_ZN47_INTERNAL_1444b110_9_kernel_cu_29a4d825_28958884cuda3std3__419piecewise_constructE,@object
	.size		_ZN47_INTERNAL_1444b110_9_kernel_cu_29a4d825_28958884cuda3std3__419piecewise_constructE,(_ZN47_INTERNAL_1444b110_9_kernel_cu_29a4d825_28958884cuda3std3__45__cpo4cendE - _ZN47_INTERNAL_1444b110_9_kernel_cu_29a4d825_28958884cuda3std3__419piecewise_constructE)
_ZN47_INTERNAL_1444b110_9_kernel_cu_29a4d825_28958884cuda3std3__419piecewise_constructE:
	.zero		1
	.type		_ZN47_INTERNAL_1444b110_9_kernel_cu_29a4d825_28958884cuda3std3__45__cpo4cendE,@object
	.size		_ZN47_INTERNAL_1444b110_9_kernel_cu_29a4d825_28958884cuda3std3__45__cpo4cendE,(_ZN47_INTERNAL_1444b110_9_kernel_cu_29a4d825_28958884cuda3std6ranges3__45__cpo4swapE - _ZN47_INTERNAL_1444b110_9_kernel_cu_29a4d825_28958884cuda3std3__45__cpo4cendE)
_ZN47_INTERNAL_1444b110_9_kernel_cu_29a4d825_28958884cuda3std3__45__cpo4cendE:
	.zero		1
	.type		_ZN47_INTERNAL_1444b110_9_kernel_cu_29a4d825_28958884cuda3std6ranges3__45__cpo4swapE,@object
	.size		_ZN47_INTERNAL_1444b110_9_kernel_cu_29a4d825_28958884cuda3std6ranges3__45__cpo4swapE,(.L_10 - _ZN47_INTERNAL_1444b110_9_kernel_cu_29a4d825_28958884cuda3std6ranges3__45__cpo4swapE)
_ZN47_INTERNAL_1444b110_9_kernel_cu_29a4d825_28958884cuda3std6ranges3__45__cpo4swapE:
	.zero		1
.L_10:


//--------------------- .nv.constant0._ZN9deep_gemm24sm100_fp8_gemm_1d1d_implILN4cute4UMMA5MajorE0ELS3_0ELj0ELj4096ELj7168ELj128ELj224ELj128ELj1ELj128ELj128ELj64ELj4ELj128ELj128ELj1ELb0ELj149ELNS_8GemmTypeE0ELb0EN7cutlass10bfloat16_tENS_16EpilogueIdentityEEEvPijjj14CUtensorMap_stS9_S9_S9_S9_ --------------------------
	.section	.nv.constant0._ZN9deep_gemm24sm100_fp8_gemm_1d1d_implILN4cute4UMMA5MajorE0ELS3_0ELj0ELj4096ELj7168ELj128ELj224ELj128ELj1ELj128ELj128ELj64ELj4ELj128ELj128ELj1ELb0ELj149ELNS_8GemmTypeE0ELb0EN7cutlass10bfloat16_tENS_16EpilogueIdentityEEEvPijjj14CUtensorMap_stS9_S9_S9_S9_,"a",@progbits
	.sectionflags	@""
	.align	4
.nv.constant0._ZN9deep_gemm24sm100_fp8_gemm_1d1d_implILN4cute4UMMA5MajorE0ELS3_0ELj0ELj4096ELj7168ELj128ELj224ELj128ELj1ELj128ELj128ELj64ELj4ELj128ELj128ELj1ELb0ELj149ELNS_8GemmTypeE0ELb0EN7cutlass10bfloat16_tENS_16EpilogueIdentityEEEvPijjj14CUtensorMap_stS9_S9_S9_S9_:
	.zero		1600


//--------------------- SYMBOLS --------------------------

	.type		.nv.reservedSmem.offset0,@object
	.size		.nv.reservedSmem.offset0,0x4
	.type		.nv.reservedSmem.cap,@object
	.size		.nv.reservedSmem.cap,0x4
